	.target	sm_90a

	.elftype	@"ET_EXEC"


//--------------------- .note.nv.tkinfo           --------------------------
	.section	.note.nv.tkinfo,"",@"SHT_NOTE"
	.sectionflags	@"SHF_NOTE_NV_TKINFO"
	.tkinfo
        /*0018*/ 	.word	0x00000002
        /*0030*/ 	.string	""
        /*0030*/ 	.string	"ptxas"
        /*0030*/ 	.string	"Cuda compilation tools, release 13.0, V13.0.88"
        /*0030*/ 	.string	"Build cuda_13.0.r13.0/compiler.36424714_0"
        /*0030*/ 	.string	"-arch sm_90a -m 64 "



//--------------------- .note.nv.cuinfo           --------------------------
	.section	.note.nv.cuinfo,"",@"SHT_NOTE"
	.sectionflags	@"SHF_NOTE_NV_CUINFO"
        /*0018*/ 	.short	0x0002
        /*001a*/ 	.short	0x005a
        /*001c*/ 	.short	0x0082
	.zero		2


//--------------------- .nv.info                  --------------------------
	.section	.nv.info,"",@"SHT_CUDA_INFO"
	.align	4


	//----- nvinfo : EIATTR_REGCOUNT
	.align		4
        /*0000*/ 	.byte	0x04, 0x2f
        /*0002*/ 	.short	(.L_15 - .L_14)
	.align		4
.L_14:
        /*0004*/ 	.word	index@(_ZN7cutlass13device_kernelINS_4gemm6kernel13GemmUniversalIN4cute5tupleIJiiiiEEENS1_10collective13CollectiveMmaINS1_34MainloopSm90TmaGmmaWarpSpecializedILi3ENS5_IJNS4_1CILi2EEESB_NSA_ILi1EEEEEENS1_32KernelTmaWarpSpecializedPingpongEEENS5_IJNSA_ILi64EEESG_NSA_ILi128EEEEEEaNS5_IJlSC_lEEEaSJ_NS4_8TiledMMAINS4_8MMA_AtomIJNS4_4SM904GMMA26MMA_64x64x32_S32S8S8_SS_TNEEEENS4_6LayoutINS5_IJSC_SC_SC_EEENS5_IJNSA_ILi0EEESS_SS_EEEEENS5_IJNS4_10UnderscoreESV_SV_EEEEENS4_23SM90_TMA_LOAD_MULTICASTENS4_14ComposedLayoutINS4_7SwizzleILi3ELi4ELi3EEENS4_18smem_ptr_flag_bitsILi8EEENSQ_INS5_IJNSA_ILi8EEESH_EEENS5_IJSH_SC_EEEEEEEvNS4_8identityESY_S18_vS19_EENS_8epilogue10collective6detail29Sm90TmaWarpSpecializedAdapterINS1C_15DefaultEpilogueIaSJ_SJ_NS1B_6thread17LinearCombinationIaLi1EiiLNS1G_9ScaleType4KindE0ELNS_15FloatRoundStyleE2EaEENS1_15EpilogueDefaultEEEEEvvEEEEvNT_6ParamsE)
        /*0008*/ 	.word	0x000000a8


	//----- nvinfo : EIATTR_FRAME_SIZE
	.align		4
.L_15:
        /*000c*/ 	.byte	0x04, 0x11
        /*000e*/ 	.short	(.L_17 - .L_16)
	.align		4
.L_16:
        /*0010*/ 	.word	index@(_ZN7cutlass13device_kernelINS_4gemm6kernel13GemmUniversalIN4cute5tupleIJiiiiEEENS1_10collective13CollectiveMmaINS1_34MainloopSm90TmaGmmaWarpSpecializedILi3ENS5_IJNS4_1CILi2EEESB_NSA_ILi1EEEEEENS1_32KernelTmaWarpSpecializedPingpongEEENS5_IJNSA_ILi64EEESG_NSA_ILi128EEEEEEaNS5_IJlSC_lEEEaSJ_NS4_8TiledMMAINS4_8MMA_AtomIJNS4_4SM904GMMA26MMA_64x64x32_S32S8S8_SS_TNEEEENS4_6LayoutINS5_IJSC_SC_SC_EEENS5_IJNSA_ILi0EEESS_SS_EEEEENS5_IJNS4_10UnderscoreESV_SV_EEEEENS4_23SM90_TMA_LOAD_MULTICASTENS4_14ComposedLayoutINS4_7SwizzleILi3ELi4ELi3EEENS4_18smem_ptr_flag_bitsILi8EEENSQ_INS5_IJNSA_ILi8EEESH_EEENS5_IJSH_SC_EEEEEEEvNS4_8identityESY_S18_vS19_EENS_8epilogue10collective6detail29Sm90TmaWarpSpecializedAdapterINS1C_15DefaultEpilogueIaSJ_SJ_NS1B_6thread17LinearCombinationIaLi1EiiLNS1G_9ScaleType4KindE0ELNS_15FloatRoundStyleE2EaEENS1_15EpilogueDefaultEEEEEvvEEEEvNT_6ParamsE)
        /*0014*/ 	.word	0x00000008


	//----- nvinfo : EIATTR_MIN_STACK_SIZE
	.align		4
.L_17:
        /*0018*/ 	.byte	0x04, 0x12
        /*001a*/ 	.short	(.L_19 - .L_18)
	.align		4
.L_18:
        /*001c*/ 	.word	index@(_ZN7cutlass13device_kernelINS_4gemm6kernel13GemmUniversalIN4cute5tupleIJiiiiEEENS1_10collective13CollectiveMmaINS1_34MainloopSm90TmaGmmaWarpSpecializedILi3ENS5_IJNS4_1CILi2EEESB_NSA_ILi1EEEEEENS1_32KernelTmaWarpSpecializedPingpongEEENS5_IJNSA_ILi64EEESG_NSA_ILi128EEEEEEaNS5_IJlSC_lEEEaSJ_NS4_8TiledMMAINS4_8MMA_AtomIJNS4_4SM904GMMA26MMA_64x64x32_S32S8S8_SS_TNEEEENS4_6LayoutINS5_IJSC_SC_SC_EEENS5_IJNSA_ILi0EEESS_SS_EEEEENS5_IJNS4_10UnderscoreESV_SV_EEEEENS4_23SM90_TMA_LOAD_MULTICASTENS4_14ComposedLayoutINS4_7SwizzleILi3ELi4ELi3EEENS4_18smem_ptr_flag_bitsILi8EEENSQ_INS5_IJNSA_ILi8EEESH_EEENS5_IJSH_SC_EEEEEEEvNS4_8identityESY_S18_vS19_EENS_8epilogue10collective6detail29Sm90TmaWarpSpecializedAdapterINS1C_15DefaultEpilogueIaSJ_SJ_NS1B_6thread17LinearCombinationIaLi1EiiLNS1G_9ScaleType4KindE0ELNS_15FloatRoundStyleE2EaEENS1_15EpilogueDefaultEEEEEvvEEEEvNT_6ParamsE)
        /*0020*/ 	.word	0x00000008
.L_19:


//--------------------- .nv.compat                --------------------------
	.section	.nv.compat,"",@"SHT_CUDA_COMPAT_INFO"
	.align	4
        /*0000*/ 	.byte	0x02, 0x09, 0x01, 0x00, 0x02, 0x02, 0x04, 0x00, 0x02, 0x05, 0x05, 0x00, 0x03, 0x07, 0x01, 0x01
        /*0010*/ 	.byte	0x02, 0x03, 0x01, 0x00, 0x02, 0x06, 0x01, 0x00, 0x04, 0x0b, 0x08, 0x00, 0x00, 0x00, 0x00, 0x00
        /*0020*/ 	.byte	0x00, 0x00, 0x00, 0x00


//--------------------- .nv.info._ZN7cutlass13device_kernelINS_4gemm6kernel13GemmUniversalIN4cute5tupleIJiiiiEEENS1_10collective13CollectiveMmaINS1_34MainloopSm90TmaGmmaWarpSpecializedILi3ENS5_IJNS4_1CILi2EEESB_NSA_ILi1EEEEEENS1_32KernelTmaWarpSpecializedPingpongEEENS5_IJNSA_ILi64EEESG_NSA_ILi128EEEEEEaNS5_IJlSC_lEEEaSJ_NS4_8TiledMMAINS4_8MMA_AtomIJNS4_4SM904GMMA26MMA_64x64x32_S32S8S8_SS_TNEEEENS4_6LayoutINS5_IJSC_SC_SC_EEENS5_IJNSA_ILi0EEESS_SS_EEEEENS5_IJNS4_10UnderscoreESV_SV_EEEEENS4_23SM90_TMA_LOAD_MULTICASTENS4_14ComposedLayoutINS4_7SwizzleILi3ELi4ELi3EEENS4_18smem_ptr_flag_bitsILi8EEENSQ_INS5_IJNSA_ILi8EEESH_EEENS5_IJSH_SC_EEEEEEEvNS4_8identityESY_S18_vS19_EENS_8epilogue10collective6detail29Sm90TmaWarpSpecializedAdapterINS1C_15DefaultEpilogueIaSJ_SJ_NS1B_6thread17LinearCombinationIaLi1EiiLNS1G_9ScaleType4KindE0ELNS_15FloatRoundStyleE2EaEENS1_15EpilogueDefaultEEEEEvvEEEEvNT_6ParamsE --------------------------
	.section	.nv.info._ZN7cutlass13device_kernelINS_4gemm6kernel13GemmUniversalIN4cute5tupleIJiiiiEEENS1_10collective13CollectiveMmaINS1_34MainloopSm90TmaGmmaWarpSpecializedILi3ENS5_IJNS4_1CILi2EEESB_NSA_ILi1EEEEEENS1_32KernelTmaWarpSpecializedPingpongEEENS5_IJNSA_ILi64EEESG_NSA_ILi128EEEEEEaNS5_IJlSC_lEEEaSJ_NS4_8TiledMMAINS4_8MMA_AtomIJNS4_4SM904GMMA26MMA_64x64x32_S32S8S8_SS_TNEEEENS4_6LayoutINS5_IJSC_SC_SC_EEENS5_IJNSA_ILi0EEESS_SS_EEEEENS5_IJNS4_10UnderscoreESV_SV_EEEEENS4_23SM90_TMA_LOAD_MULTICASTENS4_14ComposedLayoutINS4_7SwizzleILi3ELi4ELi3EEENS4_18smem_ptr_flag_bitsILi8EEENSQ_INS5_IJNSA_ILi8EEESH_EEENS5_IJSH_SC_EEEEEEEvNS4_8identityESY_S18_vS19_EENS_8epilogue10collective6detail29Sm90TmaWarpSpecializedAdapterINS1C_15DefaultEpilogueIaSJ_SJ_NS1B_6thread17LinearCombinationIaLi1EiiLNS1G_9ScaleType4KindE0ELNS_15FloatRoundStyleE2EaEENS1_15EpilogueDefaultEEEEEvvEEEEvNT_6ParamsE,"",@"SHT_CUDA_INFO"
	.sectionflags	@""
	.align	4


	//----- nvinfo : EIATTR_CUDA_API_VERSION
	.align		4
        /*0000*/ 	.byte	0x04, 0x37
        /*0002*/ 	.short	(.L_21 - .L_20)
.L_20:
        /*0004*/ 	.word	0x00000082


	//----- nvinfo : EIATTR_KPARAM_INFO
	.align		4
.L_21:
        /*0008*/ 	.byte	0x04, 0x17
        /*000a*/ 	.short	(.L_23 - .L_22)
.L_22:
        /*000c*/ 	.word	0x00000000
        /*0010*/ 	.short	0x0000
        /*0012*/ 	.short	0x0070
        /*0014*/ 	.byte	0x00, 0xf0, 0x01, 0x10


	//----- nvinfo : EIATTR_SPARSE_MMA_MASK
	.align		4
.L_23:
        /*0018*/ 	.byte	0x03, 0x50
        /*001a*/ 	.short	0x0000


	//----- nvinfo : EIATTR_MAXREG_COUNT
	.align		4
        /*001c*/ 	.byte	0x03, 0x1b
        /*001e*/ 	.short	0x00a8


	//----- nvinfo : EIATTR_NUM_BARRIERS
	.align		4
        /*0020*/ 	.byte	0x02, 0x4c
        /*0022*/ 	.byte	0x01
	.zero		1


	//----- nvinfo : EIATTR_EXTERNS
	.align		4
        /*0024*/ 	.byte	0x04, 0x0f
        /*0026*/ 	.short	(.L_25 - .L_24)


	//   ....[0]....
	.align		4
.L_24:
        /*0028*/ 	.word	index@(__assertfail)


	//----- nvinfo : EIATTR_ANNOTATIONS
	.align		4
.L_25:
        /*002c*/ 	.byte	0x04, 0x55
        /*002e*/ 	.short	(.L_27 - .L_26)


	//   ....[0]....
.L_26:
        /*0030*/ 	.word	0x00000001
        /*0034*/ 	.byte	0x90, 0x0d, 0x00, 0x00, 0x01, 0x00, 0x00, 0x00, 0x40, 0x3f, 0x00, 0x00, 0x01, 0x00, 0x00, 0x00
        /*0044*/ 	.byte	0xb0, 0x4c, 0x00, 0x00


	//----- nvinfo : EIATTR_MERCURY_ISA_VERSION
	.align		4
.L_27:
        /*0048*/ 	.byte	0x03, 0x5f
        /*004a*/ 	.short	0x0101


	//----- nvinfo : EIATTR_INT_WARP_WIDE_INSTR_OFFSETS
	.align		4
        /*004c*/ 	.byte	0x04, 0x31
        /*004e*/ 	.short	(.L_29 - .L_28)


	//   ....[0]....
.L_28:
        /*0050*/ 	.word	0x00000510


	//   ....[1]....
        /*0054*/ 	.word	0x00000540


	//   ....[2]....
        /*0058*/ 	.word	0x00000580


	//   ....[3]....
        /*005c*/ 	.word	0x000006b0


	//   ....[4]....
        /*0060*/ 	.word	0x000006c0


	//   ....[5]....
        /*0064*/ 	.word	0x000006d0


	//   ....[6]....
        /*0068*/ 	.word	0x00000770


	//   ....[7]....
        /*006c*/ 	.word	0x000007b0


	//   ....[8]....
        /*0070*/ 	.word	0x00002000


	//----- nvinfo : EIATTR_COOP_GROUP_MASK_REGIDS
	.align		4
.L_29:
        /*0074*/ 	.byte	0x04, 0x29
        /*0076*/ 	.short	(.L_31 - .L_30)


	//   ....[0]....
.L_30:
        /*0078*/ 	.word	0xffffffff


	//   ....[1]....
        /*007c*/ 	.word	0xffffffff


	//   ....[2]....
        /*0080*/ 	.word	0xffffffff


	//   ....[3]....
        /*0084*/ 	.word	0xffffffff


	//   ....[4]....
        /*0088*/ 	.word	0xffffffff


	//   ....[5]....
        /*008c*/ 	.word	0xffffffff


	//   ....[6]....
        /*0090*/ 	.word	0xffffffff


	//----- nvinfo : EIATTR_COOP_GROUP_INSTR_OFFSETS
	.align		4
.L_31:
        /*0094*/ 	.byte	0x04, 0x28
        /*0096*/ 	.short	(.L_33 - .L_32)


	//   ....[0]....
.L_32:
        /*0098*/ 	.word	0x00000070


	//   ....[1]....
        /*009c*/ 	.word	0x00000080


	//   ....[2]....
        /*00a0*/ 	.word	0x00000140


	//   ....[3]....
        /*00a4*/ 	.word	0x000002d0


	//   ....[4]....
        /*00a8*/ 	.word	0x00000310


	//   ....[5]....
        /*00ac*/ 	.word	0x000006f0


	//   ....[6]....
        /*00b0*/ 	.word	0x00000930


	//----- nvinfo : EIATTR_REG_RECONFIG
	.align		4
.L_33:
        /*00b4*/ 	.byte	0x01, 0x54
	.zero		2


	//----- nvinfo : EIATTR_SYSCALL_OFFSETS
	.align		4
        /*00b8*/ 	.byte	0x04, 0x46
        /*00ba*/ 	.short	(.L_35 - .L_34)


	//   ....[0]....
.L_34:
        /*00bc*/ 	.word	0x00001830


	//----- nvinfo : EIATTR_MBARRIER_INSTR_OFFSETS
	.align		4
.L_35:
        /*00c0*/ 	.byte	0x04, 0x39
        /*00c2*/ 	.short	(.L_37 - .L_36)


	//   ....[0]....
.L_36:
        /*00c4*/ 	.word	0x00000260
        /*00c8*/ 	.word	0x000000ff
        /*00cc*/ 	.word	0x00000000
        /*00d0*/ 	.short	0x0100
        /*00d2*/ 	.byte	0x08
	.zero		1


	//   ....[1]....
        /*00d4*/ 	.word	0x00000270
        /*00d8*/ 	.word	0x000000ff
        /*00dc*/ 	.word	0x00000018
        /*00e0*/ 	.short	0x0100
        /*00e2*/ 	.byte	0x08
	.zero		1


	//   ....[2]....
        /*00e4*/ 	.word	0x00000280
        /*00e8*/ 	.word	0x000000ff
        /*00ec*/ 	.word	0x00000008
        /*00f0*/ 	.short	0x0100
        /*00f2*/ 	.byte	0x08
	.zero		1


	//   ....[3]....
        /*00f4*/ 	.word	0x00000290
        /*00f8*/ 	.word	0x000000ff
        /*00fc*/ 	.word	0x00000020
        /*0100*/ 	.short	0x0100
        /*0102*/ 	.byte	0x08
	.zero		1


	//   ....[4]....
        /*0104*/ 	.word	0x000002a0
        /*0108*/ 	.word	0x000000ff
        /*010c*/ 	.word	0x00000010
        /*0110*/ 	.short	0x0100
        /*0112*/ 	.byte	0x08
	.zero		1


	//   ....[5]....
        /*0114*/ 	.word	0x000002b0
        /*0118*/ 	.word	0x000000ff
        /*011c*/ 	.word	0x00000028
        /*0120*/ 	.short	0x0100
        /*0122*/ 	.byte	0x08
	.zero		1


	//   ....[6]....
        /*0124*/ 	.word	0x000007e0
        /*0128*/ 	.word	0x000000ff
        /*012c*/ 	.word	0x00000060
        /*0130*/ 	.short	0x0100
        /*0132*/ 	.byte	0x08
	.zero		1


	//   ....[7]....
        /*0134*/ 	.word	0x00000870
        /*0138*/ 	.word	0x000000ff
        /*013c*/ 	.word	0x00000068
        /*0140*/ 	.short	0x0100
        /*0142*/ 	.byte	0x08
	.zero		1


	//   ....[8]....
        /*0144*/ 	.word	0x000008b0
        /*0148*/ 	.word	0x000000ff
        /*014c*/ 	.word	0x00000040
        /*0150*/ 	.short	0x0100
        /*0152*/ 	.byte	0x09
	.zero		1


	//   ....[9]....
        /*0154*/ 	.word	0x000008c0
        /*0158*/ 	.word	0x000000ff
        /*015c*/ 	.word	0x00000048
        /*0160*/ 	.short	0x0100
        /*0162*/ 	.byte	0x09
	.zero		1


	//   ....[10]....
        /*0164*/ 	.word	0x000008d0
        /*0168*/ 	.word	0x000000ff
        /*016c*/ 	.word	0x00000050
        /*0170*/ 	.short	0x0100
        /*0172*/ 	.byte	0x09
	.zero		1


	//   ....[11]....
        /*0174*/ 	.word	0x000008e0
        /*0178*/ 	.word	0x000000ff
        /*017c*/ 	.word	0x00000058
        /*0180*/ 	.short	0x0100
        /*0182*/ 	.byte	0x09
	.zero		1


	//   ....[12]....
        /*0184*/ 	.word	0x00001710
        /*0188*/ 	.word	0x0000003f
        /*018c*/ 	.word	0x00000000
        /*0190*/ 	.short	0x010a
        /*0192*/ 	.byte	0x2a
	.zero		1


	//   ....[13]....
        /*0194*/ 	.word	0x000018c0
        /*0198*/ 	.word	0x00000003
        /*019c*/ 	.word	0x00000000
        /*01a0*/ 	.short	0x010a
        /*01a2*/ 	.byte	0x3f
	.zero		1


	//   ....[14]....
        /*01a4*/ 	.word	0x00001900
        /*01a8*/ 	.word	0x00000003
        /*01ac*/ 	.word	0x00000000
        /*01b0*/ 	.short	0x010a
        /*01b2*/ 	.byte	0x3f
	.zero		1


	//   ....[15]....
        /*01b4*/ 	.word	0x00001c00
        /*01b8*/ 	.word	0x000000ff
        /*01bc*/ 	.word	0x00000000
        /*01c0*/ 	.short	0x010a
        /*01c2*/ 	.byte	0x04
	.zero		1


	//   ....[16]....
        /*01c4*/ 	.word	0x00001c40
        /*01c8*/ 	.word	0x000000ff
        /*01cc*/ 	.word	0x00000000
        /*01d0*/ 	.short	0x010a
        /*01d2*/ 	.byte	0x04
	.zero		1


	//   ....[17]....
        /*01d4*/ 	.word	0x00001ea0
        /*01d8*/ 	.word	0x00000005
        /*01dc*/ 	.word	0x00000000
        /*01e0*/ 	.short	0x0101
        /*01e2*/ 	.byte	0x3f
	.zero		1


	//   ....[18]....
        /*01e4*/ 	.word	0x00001fa0
        /*01e8*/ 	.word	0x00000040
        /*01ec*/ 	.word	0x00000000
        /*01f0*/ 	.short	0x0101
        /*01f2*/ 	.byte	0x2f
	.zero		1


	//   ....[19]....
        /*01f4*/ 	.word	0x000020a0
        /*01f8*/ 	.word	0x00000003
        /*01fc*/ 	.word	0x00000000
        /*0200*/ 	.short	0x0101
        /*0202*/ 	.byte	0x3f
	.zero		1


	//   ....[20]....
        /*0204*/ 	.word	0x00002160
        /*0208*/ 	.word	0x0000003f
        /*020c*/ 	.word	0x00000010
        /*0210*/ 	.short	0x010a
        /*0212*/ 	.byte	0x2a
	.zero		1


	//   ....[21]....
        /*0214*/ 	.word	0x00003f60
        /*0218*/ 	.word	0x00000042
        /*021c*/ 	.word	0x00000000
        /*0220*/ 	.short	0x0101
        /*0222*/ 	.byte	0x2f
	.zero		1


	//   ....[22]....
        /*0224*/ 	.word	0x00004a00
        /*0228*/ 	.word	0x0000000a
        /*022c*/ 	.word	0x00000018
        /*0230*/ 	.short	0x010a
        /*0232*/ 	.byte	0x3f
	.zero		1


	//   ....[23]....
        /*0234*/ 	.word	0x00004dc0
        /*0238*/ 	.word	0x00000005
        /*023c*/ 	.word	0x00000068
        /*0240*/ 	.short	0x0101
        /*0242*/ 	.byte	0x3f
	.zero		1


	//   ....[24]....
        /*0244*/ 	.word	0x00005540
        /*0248*/ 	.word	0x00000009
        /*024c*/ 	.word	0x00000000
        /*0250*/ 	.short	0x010a
        /*0252*/ 	.byte	0x3f
	.zero		1


	//   ....[25]....
        /*0254*/ 	.word	0x000055c0
        /*0258*/ 	.word	0x00000006
        /*025c*/ 	.word	0x00000000
        /*0260*/ 	.short	0x010a
        /*0262*/ 	.byte	0x3f
	.zero		1


	//   ....[26]....
        /*0264*/ 	.word	0x00005650
        /*0268*/ 	.word	0x00000003
        /*026c*/ 	.word	0x00000000
        /*0270*/ 	.short	0x010a
        /*0272*/ 	.byte	0x3f
	.zero		1


	//   ....[27]....
        /*0274*/ 	.word	0x000056b0
        /*0278*/ 	.word	0x00000041
        /*027c*/ 	.word	0x00000000
        /*0280*/ 	.short	0x010a
        /*0282*/ 	.byte	0x3f
	.zero		1


	//   ....[28]....
        /*0284*/ 	.word	0x00005700
        /*0288*/ 	.word	0x00000003
        /*028c*/ 	.word	0x00000000
        /*0290*/ 	.short	0x010a
        /*0292*/ 	.byte	0x3f
	.zero		1


	//   ....[29]....
        /*0294*/ 	.word	0x00005760
        /*0298*/ 	.word	0x00000005
        /*029c*/ 	.word	0x00000000
        /*02a0*/ 	.short	0x010a
        /*02a2*/ 	.byte	0x3f
	.zero		1


	//   ....[30]....
        /*02a4*/ 	.word	0x000057b0
        /*02a8*/ 	.word	0x00000041
        /*02ac*/ 	.word	0x00000010
        /*02b0*/ 	.short	0x010a
        /*02b2*/ 	.byte	0x3f
	.zero		1


	//   ....[31]....
        /*02b4*/ 	.word	0x00005880
        /*02b8*/ 	.word	0x0000000a
        /*02bc*/ 	.word	0x00000018
        /*02c0*/ 	.short	0x010a
        /*02c2*/ 	.byte	0x3f
	.zero		1


	//   ....[32]....
        /*02c4*/ 	.word	0x00005950
        /*02c8*/ 	.word	0x00000009
        /*02cc*/ 	.word	0x00000000
        /*02d0*/ 	.short	0x010a
        /*02d2*/ 	.byte	0x3f
	.zero		1


	//   ....[33]....
        /*02d4*/ 	.word	0x000059a0
        /*02d8*/ 	.word	0x00000006
        /*02dc*/ 	.word	0x00000000
        /*02e0*/ 	.short	0x010a
        /*02e2*/ 	.byte	0x3f
	.zero		1


	//----- nvinfo : EIATTR_NUM_MBARRIERS
	.align		4
.L_37:
        /*02e4*/ 	.byte	0x03, 0x38
        /*02e6*/ 	.short	0x000c


	//----- nvinfo : EIATTR_EXIT_INSTR_OFFSETS
	.align		4
        /*02e8*/ 	.byte	0x04, 0x1c
        /*02ea*/ 	.short	(.L_39 - .L_38)


	//   ....[0]....
.L_38:
        /*02ec*/ 	.word	0x000013d0


	//   ....[1]....
        /*02f0*/ 	.word	0x00001430


	//   ....[2]....
        /*02f4*/ 	.word	0x000045f0


	//   ....[3]....
        /*02f8*/ 	.word	0x00004620


	//   ....[4]....
        /*02fc*/ 	.word	0x000056a0


	//----- nvinfo : EIATTR_MAX_THREADS
	.align		4
.L_39:
        /*0300*/ 	.byte	0x04, 0x05
        /*0302*/ 	.short	(.L_41 - .L_40)
.L_40:
        /*0304*/ 	.word	0x00000180
        /*0308*/ 	.word	0x00000001
        /*030c*/ 	.word	0x00000001


	//----- nvinfo : EIATTR_CRS_STACK_SIZE
	.align		4
.L_41:
        /*0310*/ 	.byte	0x04, 0x1e
        /*0312*/ 	.short	(.L_43 - .L_42)
.L_42:
        /*0314*/ 	.word	0x00000000


	//----- nvinfo : EIATTR_CBANK_PARAM_SIZE
	.align		4
.L_43:
        /*0318*/ 	.byte	0x03, 0x19
        /*031a*/ 	.short	0x0470


	//----- nvinfo : EIATTR_PARAM_CBANK
	.align		4
        /*031c*/ 	.byte	0x04, 0x0a
        /*031e*/ 	.short	(.L_45 - .L_44)
	.align		4
.L_44:
        /*0320*/ 	.word	index@(.nv.constant0._ZN7cutlass13device_kernelINS_4gemm6kernel13GemmUniversalIN4cute5tupleIJiiiiEEENS1_10collective13CollectiveMmaINS1_34MainloopSm90TmaGmmaWarpSpecializedILi3ENS5_IJNS4_1CILi2EEESB_NSA_ILi1EEEEEENS1_32KernelTmaWarpSpecializedPingpongEEENS5_IJNSA_ILi64EEESG_NSA_ILi128EEEEEEaNS5_IJlSC_lEEEaSJ_NS4_8TiledMMAINS4_8MMA_AtomIJNS4_4SM904GMMA26MMA_64x64x32_S32S8S8_SS_TNEEEENS4_6LayoutINS5_IJSC_SC_SC_EEENS5_IJNSA_ILi0EEESS_SS_EEEEENS5_IJNS4_10UnderscoreESV_SV_EEEEENS4_23SM90_TMA_LOAD_MULTICASTENS4_14ComposedLayoutINS4_7SwizzleILi3ELi4ELi3EEENS4_18smem_ptr_flag_bitsILi8EEENSQ_INS5_IJNSA_ILi8EEESH_EEENS5_IJSH_SC_EEEEEEEvNS4_8identityESY_S18_vS19_EENS_8epilogue10collective6detail29Sm90TmaWarpSpecializedAdapterINS1C_15DefaultEpilogueIaSJ_SJ_NS1B_6thread17LinearCombinationIaLi1EiiLNS1G_9ScaleType4KindE0ELNS_15FloatRoundStyleE2EaEENS1_15EpilogueDefaultEEEEEvvEEEEvNT_6ParamsE)
        /*0324*/ 	.short	0x0210
        /*0326*/ 	.short	0x0470


	//----- nvinfo : EIATTR_SW_WAR
	.align		4
.L_45:
        /*0328*/ 	.byte	0x04, 0x36
        /*032a*/ 	.short	(.L_47 - .L_46)
.L_46:
        /*032c*/ 	.word	0x00000008
.L_47:


//--------------------- .nv.callgraph             --------------------------
	.section	.nv.callgraph,"",@"SHT_CUDA_CALLGRAPH"
	.align	4
	.sectionentsize	8
	.align		4
        /*0000*/ 	.word	0x00000000
	.align		4
        /*0004*/ 	.word	0xffffffff
	.align		4
        /*0008*/ 	.word	index@(_ZN7cutlass13device_kernelINS_4gemm6kernel13GemmUniversalIN4cute5tupleIJiiiiEEENS1_10collective13CollectiveMmaINS1_34MainloopSm90TmaGmmaWarpSpecializedILi3ENS5_IJNS4_1CILi2EEESB_NSA_ILi1EEEEEENS1_32KernelTmaWarpSpecializedPingpongEEENS5_IJNSA_ILi64EEESG_NSA_ILi128EEEEEEaNS5_IJlSC_lEEEaSJ_NS4_8TiledMMAINS4_8MMA_AtomIJNS4_4SM904GMMA26MMA_64x64x32_S32S8S8_SS_TNEEEENS4_6LayoutINS5_IJSC_SC_SC_EEENS5_IJNSA_ILi0EEESS_SS_EEEEENS5_IJNS4_10UnderscoreESV_SV_EEEEENS4_23SM90_TMA_LOAD_MULTICASTENS4_14ComposedLayoutINS4_7SwizzleILi3ELi4ELi3EEENS4_18smem_ptr_flag_bitsILi8EEENSQ_INS5_IJNSA_ILi8EEESH_EEENS5_IJSH_SC_EEEEEEEvNS4_8identityESY_S18_vS19_EENS_8epilogue10collective6detail29Sm90TmaWarpSpecializedAdapterINS1C_15DefaultEpilogueIaSJ_SJ_NS1B_6thread17LinearCombinationIaLi1EiiLNS1G_9ScaleType4KindE0ELNS_15FloatRoundStyleE2EaEENS1_15EpilogueDefaultEEEEEvvEEEEvNT_6ParamsE)
	.align		4
        /*000c*/ 	.word	index@(__assertfail)
	.align		4
        /*0010*/ 	.word	0x00000000
	.align		4
        /*0014*/ 	.word	0xfffffffe
	.align		4
        /*0018*/ 	.word	0x00000000
	.align		4
        /*001c*/ 	.word	0xfffffffd
	.align		4
        /*0020*/ 	.word	0x00000000
	.align		4
        /*0024*/ 	.word	0xfffffffc


//--------------------- .nv.constant4             --------------------------
	.section	.nv.constant4,"a",@progbits
	.align	8
	.align		8
.nv.constant4:
        /*0000*/ 	.dword	__assertfail
	.align		8
        /*0008*/ 	.dword	__unnamed_1
	.align		8
        /*0010*/ 	.dword	_ZN39_INTERNAL_4f8c81d3_4_k_cu_5a215c67_52184cuda3std3__45__cpo5beginE
	.align		8
        /*0018*/ 	.dword	_ZN39_INTERNAL_4f8c81d3_4_k_cu_5a215c67_52184cuda3std3__45__cpo3endE
	.align		8
        /*0020*/ 	.dword	_ZN39_INTERNAL_4f8c81d3_4_k_cu_5a215c67_52184cuda3std3__45__cpo6cbeginE
	.align		8
        /*0028*/ 	.dword	_ZN39_INTERNAL_4f8c81d3_4_k_cu_5a215c67_52184cuda3std3__45__cpo4cendE
	.align		8
        /*0030*/ 	.dword	_ZN39_INTERNAL_4f8c81d3_4_k_cu_5a215c67_52184cuda3std3__441_GLOBAL__N__4f8c81d3_4_k_cu_5a215c67_52186ignoreE
	.align		8
        /*0038*/ 	.dword	_ZN39_INTERNAL_4f8c81d3_4_k_cu_5a215c67_52184cuda3std3__419piecewise_constructE
	.align		8
        /*0040*/ 	.dword	_ZN39_INTERNAL_4f8c81d3_4_k_cu_5a215c67_52184cuda3std3__48in_placeE
	.align		8
        /*0048*/ 	.dword	_ZN39_INTERNAL_4f8c81d3_4_k_cu_5a215c67_52184cuda3std6ranges3__45__cpo4swapE
	.align		8
        /*0050*/ 	.dword	_ZN39_INTERNAL_4f8c81d3_4_k_cu_5a215c67_52184cuda3std6ranges3__45__cpo9iter_moveE
	.align		8
        /*0058*/ 	.dword	_ZN39_INTERNAL_4f8c81d3_4_k_cu_5a215c67_52184cute7productE
	.align		8
        /*0060*/ 	.dword	_ZN39_INTERNAL_4f8c81d3_4_k_cu_5a215c67_52184cute1_E
	.align		8
        /*0068*/ 	.dword	$str$22
	.align		8
        /*0070*/ 	.dword	$str$23


//--------------------- .text._ZN7cutlass13device_kernelINS_4gemm6kernel13GemmUniversalIN4cute5tupleIJiiiiEEENS1_10collective13CollectiveMmaINS1_34MainloopSm90TmaGmmaWarpSpecializedILi3ENS5_IJNS4_1CILi2EEESB_NSA_ILi1EEEEEENS1_32KernelTmaWarpSpecializedPingpongEEENS5_IJNSA_ILi64EEESG_NSA_ILi128EEEEEEaNS5_IJlSC_lEEEaSJ_NS4_8TiledMMAINS4_8MMA_AtomIJNS4_4SM904GMMA26MMA_64x64x32_S32S8S8_SS_TNEEEENS4_6LayoutINS5_IJSC_SC_SC_EEENS5_IJNSA_ILi0EEESS_SS_EEEEENS5_IJNS4_10UnderscoreESV_SV_EEEEENS4_23SM90_TMA_LOAD_MULTICASTENS4_14ComposedLayoutINS4_7SwizzleILi3ELi4ELi3EEENS4_18smem_ptr_flag_bitsILi8EEENSQ_INS5_IJNSA_ILi8EEESH_EEENS5_IJSH_SC_EEEEEEEvNS4_8identityESY_S18_vS19_EENS_8epilogue10collective6detail29Sm90TmaWarpSpecializedAdapterINS1C_15DefaultEpilogueIaSJ_SJ_NS1B_6thread17LinearCombinationIaLi1EiiLNS1G_9ScaleType4KindE0ELNS_15FloatRoundStyleE2EaEENS1_15EpilogueDefaultEEEEEvvEEEEvNT_6ParamsE --------------------------
	.section	.text._ZN7cutlass13device_kernelINS_4gemm6kernel13GemmUniversalIN4cute5tupleIJiiiiEEENS1_10collective13CollectiveMmaINS1_34MainloopSm90TmaGmmaWarpSpecializedILi3ENS5_IJNS4_1CILi2EEESB_NSA_ILi1EEEEEENS1_32KernelTmaWarpSpecializedPingpongEEENS5_IJNSA_ILi64EEESG_NSA_ILi128EEEEEEaNS5_IJlSC_lEEEaSJ_NS4_8TiledMMAINS4_8MMA_AtomIJNS4_4SM904GMMA26MMA_64x64x32_S32S8S8_SS_TNEEEENS4_6LayoutINS5_IJSC_SC_SC_EEENS5_IJNSA_ILi0EEESS_SS_EEEEENS5_IJNS4_10UnderscoreESV_SV_EEEEENS4_23SM90_TMA_LOAD_MULTICASTENS4_14ComposedLayoutINS4_7SwizzleILi3ELi4ELi3EEENS4_18smem_ptr_flag_bitsILi8EEENSQ_INS5_IJNSA_ILi8EEESH_EEENS5_IJSH_SC_EEEEEEEvNS4_8identityESY_S18_vS19_EENS_8epilogue10collective6detail29Sm90TmaWarpSpecializedAdapterINS1C_15DefaultEpilogueIaSJ_SJ_NS1B_6thread17LinearCombinationIaLi1EiiLNS1G_9ScaleType4KindE0ELNS_15FloatRoundStyleE2EaEENS1_15EpilogueDefaultEEEEEvvEEEEvNT_6ParamsE,"ax",@progbits
	.align	128
.text._ZN7cutlass13device_kernelINS_4gemm6kernel13GemmUniversalIN4cute5tupleIJiiiiEEENS1_10collective13CollectiveMmaINS1_34MainloopSm90TmaGmmaWarpSpecializedILi3ENS5_IJNS4_1CILi2EEESB_NSA_ILi1EEEEEENS1_32KernelTmaWarpSpecializedPingpongEEENS5_IJNSA_ILi64EEESG_NSA_ILi128EEEEEEaNS5_IJlSC_lEEEaSJ_NS4_8TiledMMAINS4_8MMA_AtomIJNS4_4SM904GMMA26MMA_64x64x32_S32S8S8_SS_TNEEEENS4_6LayoutINS5_IJSC_SC_SC_EEENS5_IJNSA_ILi0EEESS_SS_EEEEENS5_IJNS4_10UnderscoreESV_SV_EEEEENS4_23SM90_TMA_LOAD_MULTICASTENS4_14ComposedLayoutINS4_7SwizzleILi3ELi4ELi3EEENS4_18smem_ptr_flag_bitsILi8EEENSQ_INS5_IJNSA_ILi8EEESH_EEENS5_IJSH_SC_EEEEEEEvNS4_8identityESY_S18_vS19_EENS_8epilogue10collective6detail29Sm90TmaWarpSpecializedAdapterINS1C_15DefaultEpilogueIaSJ_SJ_NS1B_6thread17LinearCombinationIaLi1EiiLNS1G_9ScaleType4KindE0ELNS_15FloatRoundStyleE2EaEENS1_15EpilogueDefaultEEEEEvvEEEEvNT_6ParamsE:
        .type           _ZN7cutlass13device_kernelINS_4gemm6kernel13GemmUniversalIN4cute5tupleIJiiiiEEENS1_10collective13CollectiveMmaINS1_34MainloopSm90TmaGmmaWarpSpecializedILi3ENS5_IJNS4_1CILi2EEESB_NSA_ILi1EEEEEENS1_32KernelTmaWarpSpecializedPingpongEEENS5_IJNSA_ILi64EEESG_NSA_ILi128EEEEEEaNS5_IJlSC_lEEEaSJ_NS4_8TiledMMAINS4_8MMA_AtomIJNS4_4SM904GMMA26MMA_64x64x32_S32S8S8_SS_TNEEEENS4_6LayoutINS5_IJSC_SC_SC_EEENS5_IJNSA_ILi0EEESS_SS_EEEEENS5_IJNS4_10UnderscoreESV_SV_EEEEENS4_23SM90_TMA_LOAD_MULTICASTENS4_14ComposedLayoutINS4_7SwizzleILi3ELi4ELi3EEENS4_18smem_ptr_flag_bitsILi8EEENSQ_INS5_IJNSA_ILi8EEESH_EEENS5_IJSH_SC_EEEEEEEvNS4_8identityESY_S18_vS19_EENS_8epilogue10collective6detail29Sm90TmaWarpSpecializedAdapterINS1C_15DefaultEpilogueIaSJ_SJ_NS1B_6thread17LinearCombinationIaLi1EiiLNS1G_9ScaleType4KindE0ELNS_15FloatRoundStyleE2EaEENS1_15EpilogueDefaultEEEEEvvEEEEvNT_6ParamsE,@function
        .size           _ZN7cutlass13device_kernelINS_4gemm6kernel13GemmUniversalIN4cute5tupleIJiiiiEEENS1_10collective13CollectiveMmaINS1_34MainloopSm90TmaGmmaWarpSpecializedILi3ENS5_IJNS4_1CILi2EEESB_NSA_ILi1EEEEEENS1_32KernelTmaWarpSpecializedPingpongEEENS5_IJNSA_ILi64EEESG_NSA_ILi128EEEEEEaNS5_IJlSC_lEEEaSJ_NS4_8TiledMMAINS4_8MMA_AtomIJNS4_4SM904GMMA26MMA_64x64x32_S32S8S8_SS_TNEEEENS4_6LayoutINS5_IJSC_SC_SC_EEENS5_IJNSA_ILi0EEESS_SS_EEEEENS5_IJNS4_10UnderscoreESV_SV_EEEEENS4_23SM90_TMA_LOAD_MULTICASTENS4_14ComposedLayoutINS4_7SwizzleILi3ELi4ELi3EEENS4_18smem_ptr_flag_bitsILi8EEENSQ_INS5_IJNSA_ILi8EEESH_EEENS5_IJSH_SC_EEEEEEEvNS4_8identityESY_S18_vS19_EENS_8epilogue10collective6detail29Sm90TmaWarpSpecializedAdapterINS1C_15DefaultEpilogueIaSJ_SJ_NS1B_6thread17LinearCombinationIaLi1EiiLNS1G_9ScaleType4KindE0ELNS_15FloatRoundStyleE2EaEENS1_15EpilogueDefaultEEEEEvvEEEEvNT_6ParamsE,(.L_x_139 - _ZN7cutlass13device_kernelINS_4gemm6kernel13GemmUniversalIN4cute5tupleIJiiiiEEENS1_10collective13CollectiveMmaINS1_34MainloopSm90TmaGmmaWarpSpecializedILi3ENS5_IJNS4_1CILi2EEESB_NSA_ILi1EEEEEENS1_32KernelTmaWarpSpecializedPingpongEEENS5_IJNSA_ILi64EEESG_NSA_ILi128EEEEEEaNS5_IJlSC_lEEEaSJ_NS4_8TiledMMAINS4_8MMA_AtomIJNS4_4SM904GMMA26MMA_64x64x32_S32S8S8_SS_TNEEEENS4_6LayoutINS5_IJSC_SC_SC_EEENS5_IJNSA_ILi0EEESS_SS_EEEEENS5_IJNS4_10UnderscoreESV_SV_EEEEENS4_23SM90_TMA_LOAD_MULTICASTENS4_14ComposedLayoutINS4_7SwizzleILi3ELi4ELi3EEENS4_18smem_ptr_flag_bitsILi8EEENSQ_INS5_IJNSA_ILi8EEESH_EEENS5_IJSH_SC_EEEEEEEvNS4_8identityESY_S18_vS19_EENS_8epilogue10collective6detail29Sm90TmaWarpSpecializedAdapterINS1C_15DefaultEpilogueIaSJ_SJ_NS1B_6thread17LinearCombinationIaLi1EiiLNS1G_9ScaleType4KindE0ELNS_15FloatRoundStyleE2EaEENS1_15EpilogueDefaultEEEEEvvEEEEvNT_6ParamsE)
        .other          _ZN7cutlass13device_kernelINS_4gemm6kernel13GemmUniversalIN4cute5tupleIJiiiiEEENS1_10collective13CollectiveMmaINS1_34MainloopSm90TmaGmmaWarpSpecializedILi3ENS5_IJNS4_1CILi2EEESB_NSA_ILi1EEEEEENS1_32KernelTmaWarpSpecializedPingpongEEENS5_IJNSA_ILi64EEESG_NSA_ILi128EEEEEEaNS5_IJlSC_lEEEaSJ_NS4_8TiledMMAINS4_8MMA_AtomIJNS4_4SM904GMMA26MMA_64x64x32_S32S8S8_SS_TNEEEENS4_6LayoutINS5_IJSC_SC_SC_EEENS5_IJNSA_ILi0EEESS_SS_EEEEENS5_IJNS4_10UnderscoreESV_SV_EEEEENS4_23SM90_TMA_LOAD_MULTICASTENS4_14ComposedLayoutINS4_7SwizzleILi3ELi4ELi3EEENS4_18smem_ptr_flag_bitsILi8EEENSQ_INS5_IJNSA_ILi8EEESH_EEENS5_IJSH_SC_EEEEEEEvNS4_8identityESY_S18_vS19_EENS_8epilogue10collective6detail29Sm90TmaWarpSpecializedAdapterINS1C_15DefaultEpilogueIaSJ_SJ_NS1B_6thread17LinearCombinationIaLi1EiiLNS1G_9ScaleType4KindE0ELNS_15FloatRoundStyleE2EaEENS1_15EpilogueDefaultEEEEEvvEEEEvNT_6ParamsE,@"STO_CUDA_ENTRY STV_DEFAULT"
_ZN7cutlass13device_kernelINS_4gemm6kernel13GemmUniversalIN4cute5tupleIJiiiiEEENS1_10collective13CollectiveMmaINS1_34MainloopSm90TmaGmmaWarpSpecializedILi3ENS5_IJNS4_1CILi2EEESB_NSA_ILi1EEEEEENS1_32KernelTmaWarpSpecializedPingpongEEENS5_IJNSA_ILi64EEESG_NSA_ILi128EEEEEEaNS5_IJlSC_lEEEaSJ_NS4_8TiledMMAINS4_8MMA_AtomIJNS4_4SM904GMMA26MMA_64x64x32_S32S8S8_SS_TNEEEENS4_6LayoutINS5_IJSC_SC_SC_EEENS5_IJNSA_ILi0EEESS_SS_EEEEENS5_IJNS4_10UnderscoreESV_SV_EEEEENS4_23SM90_TMA_LOAD_MULTICASTENS4_14ComposedLayoutINS4_7SwizzleILi3ELi4ELi3EEENS4_18smem_ptr_flag_bitsILi8EEENSQ_INS5_IJNSA_ILi8EEESH_EEENS5_IJSH_SC_EEEEEEEvNS4_8identityESY_S18_vS19_EENS_8epilogue10collective6detail29Sm90TmaWarpSpecializedAdapterINS1C_15DefaultEpilogueIaSJ_SJ_NS1B_6thread17LinearCombinationIaLi1EiiLNS1G_9ScaleType4KindE0ELNS_15FloatRoundStyleE2EaEENS1_15EpilogueDefaultEEEEEvvEEEEvNT_6ParamsE:
[----:B------:R-:W0:Y:S02]  /*0000*/  LDC R1, c[0x0][0x28] ;  /* 0x00000a00ff017b82 */ /* 0x000e240000000800 */
[----:B0-----:R-:W-:Y:S01]  /*0010*/  VIADD R1, R1, 0xfffffff8 ;  /* 0xfffffff801017836 */ /* 0x001fe20000000000 */
[----:B------:R-:W0:Y:S01]  /*0020*/  S2R R4, SR_TID.X ;  /* 0x0000000000047919 */ /* 0x000e220000002100 */
[----:B------:R-:W-:Y:S01]  /*0030*/  ELECT P0, URZ, PT ;  /* 0x00000000003f782f */ /* 0x000fe20003800000 */
[----:B------:R-:W-:Y:S01]  /*0040*/  BSSY B0, `(.L_x_0) ;  /* 0x000000f000007945 */ /* 0x000fe20003800000 */
[--C-:B0-----:R-:W-:Y:S02]  /*0050*/  SHF.R.U32.HI R2, RZ, 0x5, R4.reuse ;  /* 0x00000005ff027819 */ /* 0x101fe40000011604 */
[----:B------:R-:W-:-:S03]  /*0060*/  SHF.R.U32.HI R7, RZ, 0x7, R4 ;  /* 0x00000007ff077819 */ /* 0x000fc60000011604 */
[----:B------:R-:W0:Y:S04]  /*0070*/  SHFL.IDX PT, R5, R2, RZ, 0x1f ;  /* 0x00001fff02057589 */ /* 0x000e2800000e0000 */
[----:B------:R1:W2:Y:S01]  /*0080*/  SHFL.IDX PT, R10, R7, RZ, 0x1f ;  /* 0x00001fff070a7589 */ /* 0x0002a200000e0000 */
[----:B0-----:R-:W-:-:S13]  /*0090*/  ISETP.NE.OR P0, PT, R5, RZ, !P0 ;  /* 0x000000ff0500720c */ /* 0x001fda0004705670 */
[----:B-12---:R-:W-:Y:S05]  /*00a0*/  @P0 BRA `(.L_x_1) ;  /* 0x0000000000200947 */ /* 0x006fea0003800000 */
[----:B------:R-:W-:Y:S02]  /*00b0*/  ULDC.64 UR4, c[0x0][0x198] ;  /* 0x0000660000047ab9 */ /* 0x000fe40000000a00 */
[----:B------:R-:W-:Y:S02]  /*00c0*/  UIADD3 UR6, UP0, UR4, 0xf0, URZ ;  /* 0x000000f004067890 */ /* 0x000fe4000ff1e03f */
[----:B------:R-:W-:Y:S02]  /*00d0*/  UIADD3 UR4, UP1, UR4, 0x1f0, URZ ;  /* 0x000001f004047890 */ /* 0x000fe4000ff3e03f */
[----:B------:R-:W-:Y:S02]  /*00e0*/  UIADD3.X UR7, URZ, UR5, URZ, UP0, !UPT ;  /* 0x000000053f077290 */ /* 0x000fe400087fe43f */
[----:B------:R-:W-:-:S07]  /*00f0*/  UIADD3.X UR5, URZ, UR5, URZ, UP1, !UPT ;  /* 0x000000053f057290 */ /* 0x000fce0008ffe43f */
[----:B------:R0:W-:Y:S02]  /*0100*/  UTMACCTL.PF [UR6] ;  /* 0x00000000060079b9 */ /* 0x0001e40008040000 */
[----:B------:R0:W-:Y:S02]  /*0110*/  UTMACCTL.PF [UR4] ;  /* 0x00000000040079b9 */ /* 0x0001e40008040000 */
[----:B0-----:R-:W-:Y:S01]  /*0120*/  NOP ;  /* 0x0000000000007918 */ /* 0x001fe20000000000 */
.L_x_1:
[----:B------:R-:W-:Y:S05]  /*0130*/  BSYNC B0 ;  /* 0x0000000000007941 */ /* 0x000fea0003800000 */
.L_x_0:
[----:B------:R-:W0:Y:S01]  /*0140*/  SHFL.IDX PT, R8, R2, RZ, 0x1f ;  /* 0x00001fff02087589 */ /* 0x000e2200000e0000 */
[----:B------:R-:W-:-:S04]  /*0150*/  SHF.R.S32.HI R3, RZ, 0x1f, R4 ;  /* 0x0000001fff037819 */ /* 0x000fc80000011404 */
[----:B------:R-:W-:Y:S02]  /*0160*/  LEA.HI R3, R3, R4, RZ, 0x7 ;  /* 0x0000000403037211 */ /* 0x000fe400078f38ff */
[----:B0-----:R-:W-:-:S13]  /*0170*/  ISETP.NE.AND P0, PT, R8, RZ, PT ;  /* 0x000000ff0800720c */ /* 0x001fda0003f05270 */
[----:B------:R-:W-:Y:S05]  /*0180*/  @P0 BRA `(.L_x_2) ;  /* 0x0000000000500947 */ /* 0x000fea0003800000 */
[----:B------:R-:W0:Y:S01]  /*0190*/  S2UR UR8, SR_CgaCtaId ;  /* 0x00000000000879c3 */ /* 0x000e220000008800 */
[----:B------:R-:W-:Y:S01]  /*01a0*/  UMOV UR4, 0x400 ;  /* 0x0000040000047882 */ /* 0x000fe20000000000 */
[----:B------:R-:W-:Y:S01]  /*01b0*/  UMOV UR5, 0x1 ;  /* 0x0000000100057882 */ /* 0x000fe20000000000 */
[----:B------:R-:W-:Y:S01]  /*01c0*/  UMOV UR6, 0x3 ;  /* 0x0000000300067882 */ /* 0x000fe20000000000 */
[----:B------:R-:W-:Y:S01]  /*01d0*/  ELECT P0, URZ, PT ;  /* 0x00000000003f782f */ /* 0x000fe20003800000 */
[----:B------:R-:W-:-:S04]  /*01e0*/  UIADD3 UR6, -UR6, 0x100000, URZ ;  /* 0x0010000006067890 */ /* 0x000fc8000fffe13f */
[----:B------:R-:W-:Y:S02]  /*01f0*/  USHF.L.U32 UR7, UR6, 0xb, URZ ;  /* 0x0000000b06077899 */ /* 0x000fe4000800063f */
[----:B------:R-:W-:Y:S02]  /*0200*/  USHF.L.U32 UR6, UR6, 0x1, URZ ;  /* 0x0000000106067899 */ /* 0x000fe4000800063f */
[----:B0-----:R-:W-:Y:S02]  /*0210*/  ULEA UR8, UR8, UR4, 0x18 ;  /* 0x0000000408087291 */ /* 0x001fe4000f8ec03f */
[----:B------:R-:W-:-:S04]  /*0220*/  UIADD3 UR4, -UR5, 0x100000, URZ ;  /* 0x0010000005047890 */ /* 0x000fc8000fffe13f */
[----:B------:R-:W-:Y:S02]  /*0230*/  USHF.L.U32 UR5, UR4, 0xb, URZ ;  /* 0x0000000b04057899 */ /* 0x000fe4000800063f */
[----:B------:R-:W-:Y:S01]  /*0240*/  USHF.L.U32 UR4, UR4, 0x1, URZ ;  /* 0x0000000104047899 */ /* 0x000fe2000800063f */
[----:B------:R-:W0:Y:S11]  /*0250*/  FENCE.VIEW.ASYNC.S ;  /* 0x00000000000073c6 */ /* 0x000e360000000000 */
[----:B0-----:R0:W1:Y:S01]  /*0260*/  SYNCS.EXCH.64 URZ, [UR8], UR4 ;  /* 0x00000004083f75b2 */ /* 0x0010620008000100 */
[----:B------:R0:W2:Y:S01]  /*0270*/  SYNCS.EXCH.64 URZ, [UR8+0x18], UR6 ;  /* 0x00001806083f75b2 */ /* 0x0000a20008000100 */
[----:B------:R0:W3:Y:S01]  /*0280*/  SYNCS.EXCH.64 URZ, [UR8+0x8], UR4 ;  /* 0x00000804083f75b2 */ /* 0x0000e20008000100 */
[----:B------:R0:W4:Y:S01]  /*0290*/  SYNCS.EXCH.64 URZ, [UR8+0x20], UR6 ;  /* 0x00002006083f75b2 */ /* 0x0001220008000100 */
[----:B------:R0:W0:Y:S01]  /*02a0*/  SYNCS.EXCH.64 URZ, [UR8+0x10], UR4 ;  /* 0x00001004083f75b2 */ /* 0x0000220008000100 */
[----:B------:R0:W0:Y:S01]  /*02b0*/  SYNCS.EXCH.64 URZ, [UR8+0x28], UR6 ;  /* 0x00002806083f75b2 */ /* 0x0000220008000100 */
[----:B------:R-:W-:Y:S01]  /*02c0*/  NOP ;  /* 0x0000000000007918 */ /* 0x000fe20000000000 */
.L_x_2:
[----:B------:R-:W5:Y:S01]  /*02d0*/  SHFL.IDX PT, R13, R2, RZ, 0x1f ;  /* 0x00001fff020d7589 */ /* 0x000f6200000e0000 */
[----:B------:R-:W1:Y:S01]  /*02e0*/  S2UR UR12, SR_CTAID.X ;  /* 0x00000000000c79c3 */ /* 0x000e620000002500 */
[----:B------:R-:W-:Y:S02]  /*02f0*/  LOP3.LUT R3, R3, 0xffffff80, RZ, 0xc0, !PT ;  /* 0xffffff8003037812 */ /* 0x000fe400078ec0ff */
[----:B------:R-:W-:Y:S01]  /*0300*/  ELECT P0, URZ, PT ;  /* 0x00000000003f782f */ /* 0x000fe20003800000 */
[----:B------:R2:W3:Y:S01]  /*0310*/  SHFL.IDX PT, R12, R2, RZ, 0x1f ;  /* 0x00001fff020c7589 */ /* 0x0004e200000e0000 */
[----:B------:R-:W-:Y:S01]  /*0320*/  ELECT P1, URZ, PT ;  /* 0x00000000003f782f */ /* 0x000fe20003820000 */
[----:B------:R-:W-:Y:S01]  /*0330*/  NOP ;  /* 0x0000000000007918 */ /* 0x000fe20000000000 */
[----:B------:R-:W-:Y:S01]  /*0340*/  IMAD.IADD R3, R4, 0x1, -R3 ;  /* 0x0000000104037824 */ /* 0x000fe200078e0a03 */
[----:B------:R-:W4:Y:S01]  /*0350*/  S2R R6, SR_CTAID.Y ;  /* 0x0000000000067919 */ /* 0x000f220000002600 */
[----:B0-----:R-:W-:Y:S01]  /*0360*/  ULDC UR4, c[0x0][0x150] ;  /* 0x0000540000047ab9 */ /* 0x001fe20000000800 */
[----:B------:R-:W0:Y:S01]  /*0370*/  LDC R14, c[0x0][0x144] ;  /* 0x00005100ff0e7b82 */ /* 0x000e220000000800 */
[----:B------:R-:W-:Y:S01]  /*0380*/  UMOV UR11, 0x80 ;  /* 0x00000080000b7882 */ /* 0x000fe20000000000 */
[----:B------:R-:W-:Y:S01]  /*0390*/  SHF.R.S32.HI R0, RZ, 0x1f, R3 ;  /* 0x0000001fff007819 */ /* 0x000fe20000011403 */
[----:B------:R-:W-:Y:S01]  /*03a0*/  NOP ;  /* 0x0000000000007918 */ /* 0x000fe20000000000 */
[C---:B------:R-:W-:Y:S01]  /*03b0*/  VIADD R35, R10.reuse, 0xffffffff ;  /* 0xffffffff0a237836 */ /* 0x040fe20000000000 */
[----:B------:R-:W-:Y:S01]  /*03c0*/  ISETP.NE.AND P4, PT, R10, RZ, PT ;  /* 0x000000ff0a00720c */ /* 0x000fe20003f85270 */
[----:B------:R-:W-:Y:S01]  /*03d0*/  IMAD.MOV.U32 R57, RZ, RZ, 0x1 ;  /* 0x00000001ff397424 */ /* 0x000fe200078e00ff */
[----:B------:R-:W-:Y:S01]  /*03e0*/  LEA.HI R9, R0, R3, RZ, 0x3 ;  /* 0x0000000300097211 */ /* 0x000fe200078f18ff */
[----:B------:R-:W0:Y:S01]  /*03f0*/  LDC R15, c[0x0][0x140] ;  /* 0x00005000ff0f7b82 */ /* 0x000e220000000800 */
[----:B------:R-:W-:-:S02]  /*0400*/  ISETP.GE.U32.AND P6, PT, R35, 0x2, PT ;  /* 0x000000022300780c */ /* 0x000fc40003fc6070 */
[--C-:B------:R-:W-:Y:S02]  /*0410*/  SHF.R.S32.HI R11, RZ, 0x3, R9.reuse ;  /* 0x00000003ff0b7819 */ /* 0x100fe40000011409 */
[----:B--2---:R-:W-:Y:S02]  /*0420*/  SHF.R.S32.HI R2, RZ, 0x1f, R9 ;  /* 0x0000001fff027819 */ /* 0x004fe40000011409 */
[----:B------:R-:W-:Y:S01]  /*0430*/  SHF.R.S32.HI R9, RZ, 0x1f, R8 ;  /* 0x0000001fff097819 */ /* 0x000fe20000011408 */
[----:B------:R-:W2:Y:S01]  /*0440*/  LDC R25, c[0x0][0x148] ;  /* 0x00005200ff197b82 */ /* 0x000ea20000000800 */
[----:B-----5:R-:W-:Y:S02]  /*0450*/  ISETP.NE.OR P0, PT, R13, RZ, !P0 ;  /* 0x000000ff0d00720c */ /* 0x020fe40004705670 */
[----:B-1----:R-:W-:Y:S02]  /*0460*/  I2FP.F32.U32 R13, UR12 ;  /* 0x0000000c000d7c45 */ /* 0x002fe40008201000 */
[----:B------:R-:W-:-:S02]  /*0470*/  LEA.HI R2, R2, R11, RZ, 0x2 ;  /* 0x0000000b02027211 */ /* 0x000fc400078f10ff */
[----:B------:R-:W-:Y:S01]  /*0480*/  LEA.HI R9, R9, R8, RZ, 0x2 ;  /* 0x0000000809097211 */ /* 0x000fe200078f10ff */
[----:B------:R-:W-:Y:S01]  /*0490*/  FMUL R13, R13, UR4 ;  /* 0x000000040d0d7c20 */ /* 0x000fe20008400000 */
[----:B---3--:R-:W-:Y:S01]  /*04a0*/  ISETP.NE.OR P1, PT, R12, RZ, !P1 ;  /* 0x000000ff0c00720c */ /* 0x008fe20004f25670 */
[----:B------:R-:W-:Y:S01]  /*04b0*/  ULDC UR4, c[0x0][0x154] ;  /* 0x0000550000047ab9 */ /* 0x000fe20000000800 */
[----:B------:R-:W-:Y:S02]  /*04c0*/  LOP3.LUT R12, R2, 0xfffffffc, RZ, 0xc0, !PT ;  /* 0xfffffffc020c7812 */ /* 0x000fe400078ec0ff */
[----:B------:R-:W-:Y:S01]  /*04d0*/  LOP3.LUT R9, R9, 0x3ffffffc, RZ, 0xc0, !PT ;  /* 0x3ffffffc09097812 */ /* 0x000fe200078ec0ff */
[----:B------:R-:W1:Y:S01]  /*04e0*/  F2I.U32.TRUNC.NTZ R13, R13 ;  /* 0x0000000d000d7305 */ /* 0x000e62000020f000 */
[----:B------:R-:W-:Y:S01]  /*04f0*/  SHF.R.S32.HI R2, RZ, 0x1f, R5 ;  /* 0x0000001fff027819 */ /* 0x000fe20000011405 */
[----:B------:R-:W-:Y:S01]  /*0500*/  IMAD.IADD R12, R11, 0x1, -R12 ;  /* 0x000000010b0c7824 */ /* 0x000fe200078e0a0c */
[----:B------:R-:W-:Y:S01]  /*0510*/  VOTEU.ALL UP1, P0 ;  /* 0x00000000003f7886 */ /* 0x000fe20000020000 */
[----:B------:R-:W-:Y:S01]  /*0520*/  IMAD.IADD R9, R8, 0x1, -R9 ;  /* 0x0000000108097824 */ /* 0x000fe200078e0a09 */
[----:B------:R-:W-:Y:S01]  /*0530*/  LEA.HI R2, R2, R5, RZ, 0x2 ;  /* 0x0000000502027211 */ /* 0x000fe200078f10ff */
[----:B------:R-:W-:Y:S01]  /*0540*/  VOTEU.ALL UP0, P0 ;  /* 0x00000000003f7886 */ /* 0x000fe20000000000 */
[----:B----4-:R-:W-:Y:S01]  /*0550*/  I2FP.F32.U32 R8, R6 ;  /* 0x0000000600087245 */ /* 0x010fe20000201000 */
[----:B------:R-:W-:Y:S01]  /*0560*/  IMAD R9, R9, 0x4, R12 ;  /* 0x0000000409097824 */ /* 0x000fe200078e020c */
[----:B------:R-:W-:Y:S01]  /*0570*/  LOP3.LUT R2, R2, 0xfffffffc, RZ, 0xc0, !PT ;  /* 0xfffffffc02027812 */ /* 0x000fe200078ec0ff */
[----:B------:R-:W-:Y:S01]  /*0580*/  VOTEU.ALL UP2, P1 ;  /* 0x00000000003f7886 */ /* 0x000fe20000840000 */
[----:B------:R-:W3:Y:S01]  /*0590*/  @!UP1 S2UR UR7, SR_CgaCtaId ;  /* 0x00000000000799c3 */ /* 0x000ee20000008800 */
[----:B------:R-:W-:Y:S01]  /*05a0*/  FMUL R8, R8, UR4 ;  /* 0x0000000408087c20 */ /* 0x000fe20008400000 */
[----:B------:R-:W-:Y:S01]  /*05b0*/  IMAD.SHL.U32 R56, R9, 0x4, RZ ;  /* 0x0000000409387824 */ /* 0x000fe200078e00ff */
[----:B------:R-:W-:Y:S01]  /*05c0*/  UMOV UR4, 0x20 ;  /* 0x0000002000047882 */ /* 0x000fe20000000000 */
[----:B------:R-:W-:Y:S01]  /*05d0*/  IMAD.IADD R5, R5, 0x1, -R2 ;  /* 0x0000000105057824 */ /* 0x000fe200078e0a02 */
[----:B------:R-:W-:Y:S01]  /*05e0*/  LEA.HI R2, R9, R9, RZ, 0x1 ;  /* 0x0000000909027211 */ /* 0x000fe200078f08ff */
[----:B-1----:R-:W-:Y:S01]  /*05f0*/  IMAD.MOV R13, RZ, RZ, -R13 ;  /* 0x000000ffff0d7224 */ /* 0x002fe200078e0a0d */
[----:B------:R-:W1:Y:S01]  /*0600*/  F2I.U32.TRUNC.NTZ R8, R8 ;  /* 0x0000000800087305 */ /* 0x000e62000020f000 */
[----:B------:R-:W4:Y:S01]  /*0610*/  @!UP2 S2UR UR10, SR_CgaCtaId ;  /* 0x00000000000aa9c3 */ /* 0x000f220000008800 */
[----:B------:R-:W-:Y:S01]  /*0620*/  LOP3.LUT R2, R2, 0xfffffffe, RZ, 0xc0, !PT ;  /* 0xfffffffe02027812 */ /* 0x000fe200078ec0ff */
[----:B0-----:R-:W-:Y:S01]  /*0630*/  IMAD R21, R14, R13, UR12 ;  /* 0x0000000c0e157e24 */ /* 0x001fe2000f8e020d */
[----:B------:R-:W-:Y:S01]  /*0640*/  @!UP1 UMOV UR6, 0x400 ;  /* 0x0000040000069882 */ /* 0x000fe20000000000 */
[----:B------:R-:W-:-:S04]  /*0650*/  @!UP1 UIADD3 UR4, -UR4, 0x100000, URZ ;  /* 0x0010000004049890 */ /* 0x000fc8000fffe13f */
[----:B------:R-:W-:Y:S02]  /*0660*/  @!UP1 USHF.L.U32 UR5, UR4, 0xb, URZ ;  /* 0x0000000b04059899 */ /* 0x000fe4000800063f */
[----:B------:R-:W-:Y:S01]  /*0670*/  @!UP1 USHF.L.U32 UR4, UR4, 0x1, URZ ;  /* 0x0000000104049899 */ /* 0x000fe2000800063f */
[C---:B------:R-:W-:Y:S01]  /*0680*/  LOP3.LUT R56, R9.reuse, 0xc, R56, 0x78, !PT ;  /* 0x0000000c09387812 */ /* 0x040fe200078e7838 */
[----:B------:R-:W-:Y:S01]  /*0690*/  IMAD.IADD R2, R9, 0x1, -R2 ;  /* 0x0000000109027824 */ /* 0x000fe200078e0a02 */
[----:B------:R-:W-:Y:S01]  /*06a0*/  @!UP2 UMOV UR9, 0x400 ;  /* 0x000004000009a882 */ /* 0x000fe20000000000 */
[----:B------:R-:W-:Y:S01]  /*06b0*/  VOTEU.ALL UP3, P1 ;  /* 0x00000000003f7886 */ /* 0x000fe20000860000 */
[----:B------:R-:W-:Y:S01]  /*06c0*/  VOTEU.ALL UP4, P1 ;  /* 0x00000000003f7886 */ /* 0x000fe20000880000 */
[----:B------:R-:W-:Y:S01]  /*06d0*/  VOTEU.ALL UP5, P1 ;  /* 0x00000000003f7886 */ /* 0x000fe200008a0000 */
[----:B------:R-:W-:Y:S01]  /*06e0*/  ISETP.NE.AND P3, PT, R2, R21, PT ;  /* 0x000000150200720c */ /* 0x000fe20003f65270 */
[----:B------:R0:W0:Y:S01]  /*06f0*/  SHFL.IDX PT, R14, R7, RZ, 0x1f ;  /* 0x00001fff070e7589 */ /* 0x00002200000e0000 */
[----:B------:R-:W-:Y:S01]  /*0700*/  ISETP.EQ.U32.AND P2, PT, R15, 0x1, PT ;  /* 0x000000010f00780c */ /* 0x000fe20003f42070 */
[----:B-1----:R-:W-:Y:S01]  /*0710*/  IMAD.MOV R20, RZ, RZ, -R8 ;  /* 0x000000ffff147224 */ /* 0x002fe200078e0a08 */
[----:B---3--:R-:W-:-:S02]  /*0720*/  @!UP1 ULEA UR8, UR7, UR6, 0x18 ;  /* 0x0000000607089291 */ /* 0x008fc4000f8ec03f */
[----:B------:R-:W-:-:S04]  /*0730*/  @!UP2 UIADD3 UR6, -UR11, 0x100000, URZ ;  /* 0x001000000b06a890 */ /* 0x000fc8000fffe13f */
[----:B------:R-:W-:Y:S02]  /*0740*/  @!UP2 USHF.L.U32 UR7, UR6, 0xb, URZ ;  /* 0x0000000b0607a899 */ /* 0x000fe4000800063f */
[----:B------:R-:W-:Y:S01]  /*0750*/  @!UP2 USHF.L.U32 UR6, UR6, 0x1, URZ ;  /* 0x000000010606a899 */ /* 0x000fe2000800063f */
[----:B--2---:R-:W-:Y:S01]  /*0760*/  IMAD R9, R25, R20, R6 ;  /* 0x0000001419097224 */ /* 0x004fe200078e0206 */
[----:B------:R-:W-:Y:S01]  /*0770*/  VOTEU.ALL UP1, P0 ;  /* 0x00000000003f7886 */ /* 0x000fe20000020000 */
[----:B------:R-:W-:Y:S01]  /*0780*/  LOP3.LUT P0, RZ, R3, 0x7, RZ, 0xc0, !PT ;  /* 0x0000000703ff7812 */ /* 0x000fe2000780c0ff */
[----:B----4-:R-:W-:Y:S01]  /*0790*/  @!UP2 ULEA UR9, UR10, UR9, 0x18 ;  /* 0x000000090a09a291 */ /* 0x010fe2000f8ec03f */
[----:B------:R-:W-:Y:S01]  /*07a0*/  @P3 LEA.HI R2, R56, R56, RZ, 0x1 ;  /* 0x0000003838023211 */ /* 0x000fe200078f08ff */
[----:B------:R-:W-:Y:S01]  /*07b0*/  VOTEU.ALL UP2, P1 ;  /* 0x00000000003f7886 */ /* 0x000fe20000840000 */
[----:B------:R-:W-:Y:S01]  /*07c0*/  ISETP.NE.AND P1, PT, R5, 0x3, PT ;  /* 0x000000030500780c */ /* 0x000fe20003f25270 */
[----:B------:R-:W1:Y:S02]  /*07d0*/  FENCE.VIEW.ASYNC.S ;  /* 0x00000000000073c6 */ /* 0x000e640000000000 */
[----:B-1----:R1:W2:Y:S01]  /*07e0*/  @!UP0 SYNCS.EXCH.64 URZ, [UR8+0x60], UR4 ;  /* 0x00006004083f85b2 */ /* 0x0022a20008000100 */
[----:B------:R-:W-:-:S02]  /*07f0*/  @P3 SHF.R.S32.HI R2, RZ, 0x1, R2 ;  /* 0x00000001ff023819 */ /* 0x000fc40000011402 */
[----:B------:R-:W-:Y:S02]  /*0800*/  ISETP.EQ.OR P1, PT, R5, RZ, !P1 ;  /* 0x000000ff0500720c */ /* 0x000fe40004f22670 */
[----:B------:R-:W-:Y:S02]  /*0810*/  @P3 ISETP.NE.AND P5, PT, R2, R9, PT ;  /* 0x000000090200320c */ /* 0x000fe40003fa5270 */
[----:B------:R-:W-:Y:S02]  /*0820*/  ISETP.LT.U32.AND P0, PT, R56, 0x4, !P0 ;  /* 0x000000043800780c */ /* 0x000fe40004701070 */
[----:B------:R-:W-:Y:S02]  /*0830*/  ISETP.EQ.AND P1, PT, R10, RZ, P1 ;  /* 0x000000ff0a00720c */ /* 0x000fe40000f22270 */
[----:B------:R-:W-:Y:S02]  /*0840*/  SEL R2, RZ, 0x1, !P0 ;  /* 0x00000001ff027807 */ /* 0x000fe40004000000 */
[----:B------:R-:W-:-:S02]  /*0850*/  @P3 SEL R57, RZ, 0x1, P5 ;  /* 0x00000001ff393807 */ /* 0x000fc40002800000 */
[----:B------:R-:W-:Y:S01]  /*0860*/  SEL R16, RZ, 0x1, !P1 ;  /* 0x00000001ff107807 */ /* 0x000fe20004800000 */
[----:B------:R1:W3:Y:S01]  /*0870*/  @!UP1 SYNCS.EXCH.64 URZ, [UR8+0x68], UR4 ;  /* 0x00006804083f95b2 */ /* 0x0002e20008000100 */
[----:B------:R-:W-:Y:S01]  /*0880*/  NOP ;  /* 0x0000000000007918 */ /* 0x000fe20000000000 */
[----:B------:R-:W-:Y:S02]  /*0890*/  LOP3.LUT R57, R57, R2, RZ, 0xc0, !PT ;  /* 0x0000000239397212 */ /* 0x000fe400078ec0ff */
[----:B------:R-:W-:Y:S01]  /*08a0*/  SEL R16, R16, 0x2, P6 ;  /* 0x0000000210107807 */ /* 0x000fe20003000000 */
[----:B------:R1:W4:Y:S01]  /*08b0*/  @!UP2 SYNCS.EXCH.64 URZ, [UR9+0x40], UR6 ;  /* 0x00004006093fa5b2 */ /* 0x0003220008000100 */
[----:B------:R1:W0:Y:S01]  /*08c0*/  @!UP3 SYNCS.EXCH.64 URZ, [UR9+0x48], UR6 ;  /* 0x00004806093fb5b2 */ /* 0x0002220008000100 */
[----:B------:R1:W0:Y:S01]  /*08d0*/  @!UP4 SYNCS.EXCH.64 URZ, [UR9+0x50], UR6 ;  /* 0x00005006093fc5b2 */ /* 0x0002220008000100 */
[----:B------:R1:W0:Y:S01]  /*08e0*/  @!UP5 SYNCS.EXCH.64 URZ, [UR9+0x58], UR6 ;  /* 0x00005806093fd5b2 */ /* 0x0002220008000100 */
[----:B------:R-:W-:Y:S01]  /*08f0*/  NOP ;  /* 0x0000000000007918 */ /* 0x000fe20000000000 */
[----:B-12---:R-:W-:Y:S05]  /*0900*/  @!P2 BRA `(.L_x_3) ;  /* 0x000000000008a947 */ /* 0x006fea0003800000 */
[----:B0--34-:R-:W-:Y:S01]  /*0910*/  UCGABAR_ARV ;  /* 0x00000000000079c7 */ /* 0x019fe20008000000 */
[----:B------:R-:W-:Y:S05]  /*0920*/  BRA `(.L_x_4) ;  /* 0x0000000000047947 */ /* 0x000fea0003800000 */
.L_x_3:
[----:B0--34-:R-:W-:Y:S01]  /*0930*/  NOP ;  /* 0x0000000000007918 */ /* 0x019fe20000000000 */
.L_x_4:
[----:B------:R-:W-:Y:S01]  /*0940*/  ULDC.64 UR4, c[0x0][0x598] ;  /* 0x0001660000047ab9 */ /* 0x000fe20000000a00 */
[----:B------:R-:W-:Y:S01]  /*0950*/  ULDC.64 UR36, c[0x0][0x208] ;  /* 0x0000820000247ab9 */ /* 0x000fe20000000a00 */
[----:B------:R-:W-:-:S04]  /*0960*/  ISETP.NE.U32.AND P0, PT, RZ, UR4, PT ;  /* 0x00000004ff007c0c */ /* 0x000fc8000bf05070 */
[----:B------:R-:W-:-:S13]  /*0970*/  ISETP.NE.AND.EX P0, PT, RZ, UR5, PT, P0 ;  /* 0x00000005ff007c0c */ /* 0x000fda000bf05300 */
[----:B------:R-:W-:Y:S05]  /*0980*/  @!P0 BRA `(.L_x_5) ;  /* 0x00000000001c8947 */ /* 0x000fea0003800000 */
[----:B------:R-:W0:Y:S02]  /*0990*/  LDC.64 R8, c[0x0][0x598] ;  /* 0x00016600ff087b82 */ /* 0x000e240000000a00 */
[----:B0-----:R-:W2:Y:S02]  /*09a0*/  LDG.E.64 R8, desc[UR36][R8.64] ;  /* 0x0000002408087981 */ /* 0x001ea4000c1e1b00 */
[----:B--2---:R-:W-:-:S04]  /*09b0*/  ISETP.NE.U32.AND P0, PT, R8, RZ, PT ;  /* 0x000000ff0800720c */ /* 0x004fc80003f05070 */
[----:B------:R-:W-:-:S13]  /*09c0*/  ISETP.NE.AND.EX P0, PT, R9, RZ, PT, P0 ;  /* 0x000000ff0900720c */ /* 0x000fda0003f05300 */
[----:B------:R-:W-:Y:S05]  /*09d0*/  @!P0 BRA `(.L_x_5) ;  /* 0x0000000000088947 */ /* 0x000fea0003800000 */
[----:B------:R0:W5:Y:S01]  /*09e0*/  LD.E R58, desc[UR36][R8.64] ;  /* 0x00000024083a7980 */ /* 0x000162000c101900 */
[----:B------:R-:W-:Y:S05]  /*09f0*/  BRA `(.L_x_6) ;  /* 0x0000000000247947 */ /* 0x000fea0003800000 */
.L_x_5:
[----:B------:R-:W-:Y:S02]  /*0a00*/  ULDC.64 UR4, c[0x0][0x588] ;  /* 0x0001620000047ab9 */ /* 0x000fe40000000a00 */
[----:B------:R-:W-:-:S04]  /*0a10*/  ISETP.NE.U32.AND P0, PT, RZ, UR4, PT ;  /* 0x00000004ff007c0c */ /* 0x000fc8000bf05070 */
[----:B------:R-:W-:-:S13]  /*0a20*/  ISETP.NE.AND.EX P0, PT, RZ, UR5, PT, P0 ;  /* 0x00000005ff007c0c */ /* 0x000fda000bf05300 */
[----:B------:R-:W-:Y:S05]  /*0a30*/  @!P0 BRA `(.L_x_7) ;  /* 0x00000000000c8947 */ /* 0x000fea0003800000 */
[----:B------:R-:W0:Y:S02]  /*0a40*/  LDC.64 R58, c[0x0][0x588] ;  /* 0x00016200ff3a7b82 */ /* 0x000e240000000a00 */
[----:B0-----:R1:W5:Y:S01]  /*0a50*/  LDG.E R58, desc[UR36][R58.64] ;  /* 0x000000243a3a7981 */ /* 0x001362000c1e1900 */
[----:B------:R-:W-:Y:S05]  /*0a60*/  BRA `(.L_x_6) ;  /* 0x0000000000087947 */ /* 0x000fea0003800000 */
.L_x_7:
[----:B------:R-:W-:Y:S02]  /*0a70*/  ULDC UR4, c[0x0][0x580] ;  /* 0x0001600000047ab9 */ /* 0x000fe40000000800 */
[----:B------:R-:W-:-:S07]  /*0a80*/  IMAD.U32 R58, RZ, RZ, UR4 ;  /* 0x00000004ff3a7e24 */ /* 0x000fce000f8e00ff */
.L_x_6:
[----:B------:R-:W-:Y:S02]  /*0a90*/  ULDC.64 UR4, c[0x0][0x5a0] ;  /* 0x0001680000047ab9 */ /* 0x000fe40000000a00 */
[----:B------:R-:W-:-:S04]  /*0aa0*/  ISETP.NE.U32.AND P0, PT, RZ, UR4, PT ;  /* 0x00000004ff007c0c */ /* 0x000fc8000bf05070 */
[----:B------:R-:W-:-:S13]  /*0ab0*/  ISETP.NE.AND.EX P0, PT, RZ, UR5, PT, P0 ;  /* 0x00000005ff007c0c */ /* 0x000fda000bf05300 */
[----:B------:R-:W-:Y:S05]  /*0ac0*/  @!P0 BRA `(.L_x_8) ;  /* 0x00000000001c8947 */ /* 0x000fea0003800000 */
[----:B0-----:R-:W0:Y:S02]  /*0ad0*/  LDC.64 R8, c[0x0][0x5a0] ;  /* 0x00016800ff087b82 */ /* 0x001e240000000a00 */
[----:B0-----:R-:W2:Y:S02]  /*0ae0*/  LDG.E.64 R8, desc[UR36][R8.64] ;  /* 0x0000002408087981 */ /* 0x001ea4000c1e1b00 */
[----:B--2---:R-:W-:-:S04]  /*0af0*/  ISETP.NE.U32.AND P0, PT, R8, RZ, PT ;  /* 0x000000ff0800720c */ /* 0x004fc80003f05070 */
[----:B------:R-:W-:-:S13]  /*0b00*/  ISETP.NE.AND.EX P0, PT, R9, RZ, PT, P0 ;  /* 0x000000ff0900720c */ /* 0x000fda0003f05300 */
[----:B------:R-:W-:Y:S05]  /*0b10*/  @!P0 BRA `(.L_x_8) ;  /* 0x0000000000088947 */ /* 0x000fea0003800000 */
[----:B-1----:R0:W5:Y:S01]  /*0b20*/  LD.E R59, desc[UR36][R8.64] ;  /* 0x00000024083b7980 */ /* 0x002162000c101900 */
[----:B------:R-:W-:Y:S05]  /*0b30*/  BRA `(.L_x_9) ;  /* 0x0000000000247947 */ /* 0x000fea0003800000 */
.L_x_8:
[----:B------:R-:W-:Y:S02]  /*0b40*/  ULDC.64 UR4, c[0x0][0x590] ;  /* 0x0001640000047ab9 */ /* 0x000fe40000000a00 */
[----:B------:R-:W-:-:S04]  /*0b50*/  ISETP.NE.U32.AND P0, PT, RZ, UR4, PT ;  /* 0x00000004ff007c0c */ /* 0x000fc8000bf05070 */
[----:B------:R-:W-:-:S13]  /*0b60*/  ISETP.NE.AND.EX P0, PT, RZ, UR5, PT, P0 ;  /* 0x00000005ff007c0c */ /* 0x000fda000bf05300 */
[----:B------:R-:W-:Y:S05]  /*0b70*/  @!P0 BRA `(.L_x_10) ;  /* 0x00000000000c8947 */ /* 0x000fea0003800000 */
[----:B0-----:R-:W1:Y:S02]  /*0b80*/  LDC.64 R8, c[0x0][0x590] ;  /* 0x00016400ff087b82 */ /* 0x001e640000000a00 */
[----:B-1----:R1:W5:Y:S01]  /*0b90*/  LDG.E R59, desc[UR36][R8.64] ;  /* 0x00000024083b7981 */ /* 0x002362000c1e1900 */
[----:B------:R-:W-:Y:S05]  /*0ba0*/  BRA `(.L_x_9) ;  /* 0x0000000000087947 */ /* 0x000fea0003800000 */
.L_x_10:
[----:B------:R-:W-:Y:S02]  /*0bb0*/  ULDC UR4, c[0x0][0x584] ;  /* 0x0001610000047ab9 */ /* 0x000fe40000000800 */
[----:B-1----:R-:W-:-:S07]  /*0bc0*/  IMAD.U32 R59, RZ, RZ, UR4 ;  /* 0x00000004ff3b7e24 */ /* 0x002fce000f8e00ff */
.L_x_9:
[----:B------:R-:W2:Y:S01]  /*0bd0*/  LDC R2, c[0x0][0x65c] ;  /* 0x00019700ff027b82 */ /* 0x000ea20000000800 */
[----:B------:R-:W-:Y:S01]  /*0be0*/  ULDC UR6, c[0x0][0x28c] ;  /* 0x0000a30000067ab9 */ /* 0x000fe20000000800 */
[----:B------:R-:W-:Y:S01]  /*0bf0*/  ISETP.NE.AND P0, PT, R10, 0x2, PT ;  /* 0x000000020a00780c */ /* 0x000fe20003f05270 */
[----:B------:R-:W-:Y:S01]  /*0c00*/  UIADD3 UR6, UR6, 0x7f, URZ ;  /* 0x0000007f06067890 */ /* 0x000fe2000fffe03f */
[----:B01----:R-:W-:Y:S01]  /*0c10*/  IMAD.U32 R8, RZ, RZ, UR12 ;  /* 0x0000000cff087e24 */ /* 0x003fe2000f8e00ff */
[----:B------:R-:W-:Y:S01]  /*0c20*/  UMOV UR38, URZ ;  /* 0x0000003f00267c82 */ /* 0x000fe20008000000 */
[----:B------:R-:W-:Y:S01]  /*0c30*/  IMAD.MOV.U32 R9, RZ, RZ, RZ ;  /* 0x000000ffff097224 */ /* 0x000fe200078e00ff */
[----:B------:R-:W-:Y:S01]  /*0c40*/  USHF.R.S32.HI UR7, URZ, 0x1f, UR6 ;  /* 0x0000001f3f077899 */ /* 0x000fe20008011406 */
[----:B------:R-:W-:Y:S01]  /*0c50*/  UMOV UR39, URZ ;  /* 0x0000003f00277c82 */ /* 0x000fe20008000000 */
[----:B------:R-:W-:Y:S02]  /*0c60*/  ULDC.64 UR8, c[0x0][0x650] ;  /* 0x0001940000087ab9 */ /* 0x000fe40000000a00 */
[----:B------:R-:W-:-:S04]  /*0c70*/  ULEA.HI UR7, UR7, UR6, URZ, 0x7 ;  /* 0x0000000607077291 */ /* 0x000fc8000f8f383f */
[----:B------:R-:W-:Y:S01]  /*0c80*/  USHF.R.S32.HI UR40, URZ, 0x7, UR7 ;  /* 0x000000073f287899 */ /* 0x000fe20008011407 */
[----:B--2---:R-:W-:-:S13]  /*0c90*/  ISETP.NE.AND P1, PT, R2, 0x1, PT ;  /* 0x000000010200780c */ /* 0x004fda0003f25270 */
[----:B------:R-:W0:Y:S01]  /*0ca0*/  @P1 LDC R19, c[0x0][0x10] ;  /* 0x00000400ff131b82 */ /* 0x000e220000000800 */
[----:B------:R-:W-:Y:S02]  /*0cb0*/  @P1 IMAD.MOV.U32 R7, RZ, RZ, RZ ;  /* 0x000000ffff071224 */ /* 0x000fe400078e00ff */
[----:B------:R-:W-:-:S05]  /*0cc0*/  @P1 IMAD.MOV.U32 R17, RZ, RZ, RZ ;  /* 0x000000ffff111224 */ /* 0x000fca00078e00ff */
[----:B------:R-:W1:Y:S01]  /*0cd0*/  @!P1 LDC R11, c[0x0][0xc] ;  /* 0x00000300ff0b9b82 */ /* 0x000e620000000800 */
[----:B------:R-:W-:Y:S01]  /*0ce0*/  ULDC UR4, c[0x0][0xc] ;  /* 0x0000030000047ab9 */ /* 0x000fe20000000800 */
[----:B------:R-:W-:Y:S02]  /*0cf0*/  ULDC UR5, c[0x0][0x10] ;  /* 0x0000040000057ab9 */ /* 0x000fe40000000800 */
[----:B------:R-:W-:-:S04]  /*0d00*/  UIMAD.WIDE.U32 UR4, UR4, UR5, URZ ;  /* 0x00000005040472a5 */ /* 0x000fc8000f8e003f */
[----:B------:R-:W2:Y:S01]  /*0d10*/  LDC R2, c[0x0][0x14] ;  /* 0x00000500ff027b82 */ /* 0x000ea20000000800 */
[----:B0-----:R-:W-:-:S04]  /*0d20*/  @P1 IMAD.WIDE.U32 R18, R19, UR12, R6 ;  /* 0x0000000c13121c25 */ /* 0x001fc8000f8e0006 */
[----:B------:R-:W-:Y:S02]  /*0d30*/  @P1 IMAD.IADD R17, R19, 0x1, R17 ;  /* 0x0000000113111824 */ /* 0x000fe400078e0211 */
[----:B-1----:R-:W-:-:S04]  /*0d40*/  @!P1 IMAD.WIDE.U32 R8, R6, R11, R8 ;  /* 0x0000000b06089225 */ /* 0x002fc800078e0008 */
[----:B------:R-:W-:Y:S02]  /*0d50*/  @!P1 IMAD.MOV.U32 R18, RZ, RZ, R8 ;  /* 0x000000ffff129224 */ /* 0x000fe400078e0008 */
[----:B------:R-:W-:Y:S02]  /*0d60*/  @!P1 IMAD.MOV.U32 R17, RZ, RZ, R9 ;  /* 0x000000ffff119224 */ /* 0x000fe400078e0009 */
[----:B--2---:R-:W-:-:S04]  /*0d70*/  IMAD.WIDE.U32 R12, R2, UR4, RZ ;  /* 0x00000004020c7c25 */ /* 0x004fc8000f8e00ff */
[----:B------:R-:W-:Y:S01]  /*0d80*/  IMAD R23, R2, UR5, RZ ;  /* 0x0000000502177c24 */ /* 0x000fe2000f8e02ff */
[----:B------:R0:W-:Y:S03]  /*0d90*/  STL.64 [R1], R12 ;  /* 0x0000000c01007387 */ /* 0x0001e60000100a00 */
[----:B------:R-:W-:Y:S01]  /*0da0*/  IMAD.IADD R23, R13, 0x1, R23 ;  /* 0x000000010d177824 */ /* 0x000fe200078e0217 */
[----:B------:R-:W-:Y:S06]  /*0db0*/  @P0 BRA `(.L_x_11) ;  /* 0x0000000000200947 */ /* 0x000fec0003800000 */
[----:B------:R-:W-:Y:S01]  /*0dc0*/  UISETP.GE.U32.AND UP0, UPT, UR40, 0x3, UPT ;  /* 0x000000032800788c */ /* 0x000fe2000bf06070 */
[----:B------:R-:W-:Y:S01]  /*0dd0*/  IADD3 R18, P0, R18, R12, RZ ;  /* 0x0000000c12127210 */ /* 0x000fe20007f1e0ff */
[----:B------:R-:W-:Y:S01]  /*0de0*/  UIMAD.WIDE.U32 UR4, UR40, -0x55555555, URZ ;  /* 0xaaaaaaab280478a5 */ /* 0x000fe2000f8e003f */
[----:B------:R-:W-:-:S03]  /*0df0*/  UMOV UR39, URZ ;  /* 0x0000003f00277c82 */ /* 0x000fc60008000000 */
[----:B------:R-:W-:Y:S01]  /*0e00*/  USHF.R.U32.HI UR4, URZ, 0x1, UR5 ;  /* 0x000000013f047899 */ /* 0x000fe20008011605 */
[----:B------:R-:W-:-:S03]  /*0e10*/  IMAD.X R17, R23, 0x1, R17, P0 ;  /* 0x0000000117117824 */ /* 0x000fc600000e0611 */
[----:B------:R-:W-:Y:S02]  /*0e20*/  UIMAD UR38, UR4, -0x3, UR40 ;  /* 0xfffffffd042678a4 */ /* 0x000fe4000f8e0228 */
[----:B------:R-:W-:-:S12]  /*0e30*/  @UP0 ULOP3.LUT UR39, UR4, 0x1, URZ, 0xc0, !UPT ;  /* 0x0000000104270892 */ /* 0x000fd8000f8ec03f */
.L_x_11:
[----:B------:R-:W-:Y:S01]  /*0e40*/  ISETP.GE.U32.AND P0, PT, R18, UR8, PT ;  /* 0x0000000812007c0c */ /* 0x000fe2000bf06070 */
[----:B------:R-:W-:Y:S01]  /*0e50*/  IMAD.MOV.U32 R19, RZ, RZ, -0x1 ;  /* 0xffffffffff137424 */ /* 0x000fe200078e00ff */
[----:B------:R-:W-:Y:S01]  /*0e60*/  PRMT R8, RZ, 0x7610, R8 ;  /* 0x00007610ff087816 */ /* 0x000fe20000000008 */
[----:B------:R-:W-:Y:S01]  /*0e70*/  IMAD.MOV.U32 R22, RZ, RZ, -0x1 ;  /* 0xffffffffff167424 */ /* 0x000fe200078e00ff */
[----:B------:R-:W-:Y:S01]  /*0e80*/  ISETP.GE.U32.AND.EX P0, PT, R17, UR9, PT, P0 ;  /* 0x0000000911007c0c */ /* 0x000fe2000bf06100 */
[----:B------:R-:W-:-:S12]  /*0e90*/  IMAD.MOV.U32 R2, RZ, RZ, -0x1 ;  /* 0xffffffffff027424 */ /* 0x000fd800078e00ff */
[----:B------:R-:W-:Y:S05]  /*0ea0*/  @P0 BRA `(.L_x_12) ;  /* 0x00000004002c0947 */ /* 0x000fea0003800000 */
[----:B------:R-:W1:Y:S01]  /*0eb0*/  LDC.64 R26, c[0x0][0x628] ;  /* 0x00018a00ff1a7b82 */ /* 0x000e620000000a00 */
[----:B------:R-:W-:Y:S02]  /*0ec0*/  IMAD.MOV.U32 R8, RZ, RZ, R18 ;  /* 0x000000ffff087224 */ /* 0x000fe400078e0012 */
[----:B------:R-:W-:-:S05]  /*0ed0*/  IMAD.MOV.U32 R9, RZ, RZ, R17 ;  /* 0x000000ffff097224 */ /* 0x000fca00078e0011 */
[----:B------:R-:W2:Y:S08]  /*0ee0*/  LDC R2, c[0x0][0x630] ;  /* 0x00018c00ff027b82 */ /* 0x000eb00000000800 */
[----:B------:R-:W3:Y:S01]  /*0ef0*/  LDC.64 R28, c[0x0][0x620] ;  /* 0x00018800ff1c7b82 */ /* 0x000ee20000000a00 */
[----:B-1----:R-:W-:-:S04]  /*0f00*/  ISETP.NE.U32.AND P0, PT, R26, RZ, PT ;  /* 0x000000ff1a00720c */ /* 0x002fc80003f05070 */
[----:B------:R-:W-:-:S13]  /*0f10*/  ISETP.NE.AND.EX P0, PT, R27, RZ, PT, P0 ;  /* 0x000000ff1b00720c */ /* 0x000fda0003f05300 */
[----:B--23--:R-:W-:Y:S05]  /*0f20*/  @!P0 BRA `(.L_x_13) ;  /* 0x0000000000288947 */ /* 0x00cfea0003800000 */
[----:B0-----:R-:W0:Y:S02]  /*0f30*/  LDC R13, c[0x0][0x634] ;  /* 0x00018d00ff0d7b82 */ /* 0x001e240000000800 */
[----:B0-----:R-:W-:-:S05]  /*0f40*/  IADD3 R13, P0, R18, R13, RZ ;  /* 0x0000000d120d7210 */ /* 0x001fca0007f1e0ff */
[----:B------:R-:W-:-:S04]  /*0f50*/  IMAD.X R15, RZ, RZ, R17, P0 ;  /* 0x000000ffff0f7224 */ /* 0x000fc800000e0611 */
[----:B------:R-:W-:-:S04]  /*0f60*/  IMAD.WIDE.U32 R8, R15, R26, RZ ;  /* 0x0000001a0f087225 */ /* 0x000fc800078e00ff */
[----:B------:R-:W-:-:S04]  /*0f70*/  IMAD.WIDE.U32 R10, P0, R13, R27, R8 ;  /* 0x0000001b0d0a7225 */ /* 0x000fc80007800008 */
[----:B------:R-:W-:-:S04]  /*0f80*/  IMAD.WIDE.U32 R8, R13, R26, RZ ;  /* 0x0000001a0d087225 */ /* 0x000fc800078e00ff */
[----:B------:R-:W-:Y:S01]  /*0f90*/  IMAD.X R13, RZ, RZ, RZ, P0 ;  /* 0x000000ffff0d7224 */ /* 0x000fe200000e06ff */
[----:B------:R-:W-:Y:S01]  /*0fa0*/  IADD3 RZ, P0, R9, R10, RZ ;  /* 0x0000000a09ff7210 */ /* 0x000fe20007f1e0ff */
[----:B------:R-:W-:-:S04]  /*0fb0*/  IMAD.MOV.U32 R12, RZ, RZ, R11 ;  /* 0x000000ffff0c7224 */ /* 0x000fc800078e000b */
[----:B------:R-:W-:-:S08]  /*0fc0*/  IMAD.WIDE.U32.X R8, R15, R27, R12, P0 ;  /* 0x0000001b0f087225 */ /* 0x000fd000000e040c */
.L_x_13:
[----:B------:R-:W1:Y:S01]  /*0fd0*/  LDC.64 R32, c[0x0][0x640] ;  /* 0x00019000ff207b82 */ /* 0x000e620000000a00 */
[-C--:B------:R-:W-:Y:S01]  /*0fe0*/  SHF.R.U64 R30, R8, R2.reuse, R9 ;  /* 0x00000002081e7219 */ /* 0x080fe20000001209 */
[----:B------:R-:W-:Y:S01]  /*0ff0*/  IMAD.MOV.U32 R19, RZ, RZ, R17 ;  /* 0x000000ffff137224 */ /* 0x000fe200078e0011 */
[----:B------:R-:W-:Y:S01]  /*1000*/  SHF.R.U32.HI R2, RZ, R2, R9 ;  /* 0x00000002ff027219 */ /* 0x000fe20000011609 */
[----:B------:R-:W-:Y:S01]  /*1010*/  IMAD.MOV.U32 R26, RZ, RZ, 0x1 ;  /* 0x00000001ff1a7424 */ /* 0x000fe200078e00ff */
[----:B------:R-:W-:-:S03]  /*1020*/  IADD3 R11, P0, RZ, -R30, RZ ;  /* 0x8000001eff0b7210 */ /* 0x000fc60007f1e0ff */
[----:B------:R-:W2:Y:S02]  /*1030*/  LDC R10, c[0x0][0x618] ;  /* 0x00018600ff0a7b82 */ /* 0x000ea40000000800 */
[----:B------:R-:W-:-:S04]  /*1040*/  IMAD.X R9, RZ, RZ, ~R2, P0 ;  /* 0x000000ffff097224 */ /* 0x000fc800000e0e02 */
[-C--:B------:R-:W-:Y:S02]  /*1050*/  IMAD R2, R9, R28.reuse, RZ ;  /* 0x0000001c09027224 */ /* 0x080fe400078e02ff */
[----:B0-----:R-:W0:Y:S01]  /*1060*/  LDC R13, c[0x0][0x608] ;  /* 0x00018200ff0d7b82 */ /* 0x001e220000000800 */
[----:B------:R-:W-:-:S04]  /*1070*/  IMAD.WIDE.U32 R8, R11, R28, R18 ;  /* 0x0000001c0b087225 */ /* 0x000fc800078e0012 */
[----:B------:R-:W-:Y:S02]  /*1080*/  IMAD R11, R11, R29, R2 ;  /* 0x0000001d0b0b7224 */ /* 0x000fe400078e0202 */
[----:B------:R-:W-:Y:S01]  /*1090*/  IMAD.MOV.U32 R2, RZ, RZ, -0x1 ;  /* 0xffffffffff027424 */ /* 0x000fe200078e00ff */
[----:B------:R-:W3:Y:S01]  /*10a0*/  LDC R31, c[0x0][0x658] ;  /* 0x00019600ff1f7b82 */ /* 0x000ee20000000800 */
[----:B------:R-:W-:Y:S01]  /*10b0*/  IMAD.IADD R9, R9, 0x1, R11 ;  /* 0x0000000109097824 */ /* 0x000fe200078e020b */
[----:B-1----:R-:W-:-:S04]  /*10c0*/  ISETP.NE.U32.AND P0, PT, R32, RZ, PT ;  /* 0x000000ff2000720c */ /* 0x002fc80003f05070 */
[----:B------:R-:W-:Y:S02]  /*10d0*/  ISETP.NE.AND.EX P0, PT, R33, RZ, PT, P0 ;  /* 0x000000ff2100720c */ /* 0x000fe40003f05300 */
[----:B------:R-:W1:Y:S01]  /*10e0*/  LDC R29, c[0x0][0x600] ;  /* 0x00018000ff1d7b82 */ /* 0x000e620000000800 */
[-CC-:B--2---:R-:W-:Y:S02]  /*10f0*/  SHF.R.U64 R27, R8, R10.reuse, R9.reuse ;  /* 0x0000000a081b7219 */ /* 0x184fe40000001209 */
[----:B------:R-:W-:-:S05]  /*1100*/  SHF.R.U32.HI R8, RZ, R10, R9 ;  /* 0x0000000aff087219 */ /* 0x000fca0000011609 */
[----:B------:R-:W2:Y:S01]  /*1110*/  LDC R22, c[0x0][0x648] ;  /* 0x00019200ff167b82 */ /* 0x000ea20000000800 */
[-CC-:B0-----:R-:W-:Y:S02]  /*1120*/  SHF.R.U64 R34, R27, R13.reuse, R8.reuse ;  /* 0x0000000d1b227219 */ /* 0x181fe40000001208 */
[----:B------:R-:W-:-:S05]  /*1130*/  SHF.R.U32.HI R8, RZ, R13, R8 ;  /* 0x0000000dff087219 */ /* 0x000fca0000011608 */
[----:B------:R-:W0:Y:S01]  /*1140*/  LDC R24, c[0x0][0x638] ;  /* 0x00018e00ff187b82 */ /* 0x000e220000000800 */
[-CC-:B---3--:R-:W-:Y:S02]  /*1150*/  SHF.R.U64 R36, R34, R31.reuse, R8.reuse ;  /* 0x0000001f22247219 */ /* 0x188fe40000001208 */
[-C--:B------:R-:W-:Y:S02]  /*1160*/  SHF.L.U32 R2, R2, R31.reuse, RZ ;  /* 0x0000001f02027219 */ /* 0x080fe400000006ff */
[----:B------:R-:W-:Y:S01]  /*1170*/  SHF.R.U32.HI R9, RZ, R31, R8 ;  /* 0x0000001fff097219 */ /* 0x000fe20000011608 */
[----:B------:R-:W-:Y:S01]  /*1180*/  IMAD.MOV.U32 R8, RZ, RZ, R36 ;  /* 0x000000ffff087224 */ /* 0x000fe200078e0024 */
[----:B------:R-:W-:Y:S01]  /*1190*/  LOP3.LUT R15, RZ, R2, RZ, 0x33, !PT ;  /* 0x00000002ff0f7212 */ /* 0x000fe200078e33ff */
[----:B------:R-:W3:Y:S01]  /*11a0*/  LDC R28, c[0x0][0x610] ;  /* 0x00018400ff1c7b82 */ /* 0x000ee20000000800 */
[----:B------:R-:W-:Y:S05]  /*11b0*/  @!P0 BRA `(.L_x_14) ;  /* 0x0000000000288947 */ /* 0x000fea0003800000 */
[----:B------:R-:W4:Y:S02]  /*11c0*/  LDC R13, c[0x0][0x64c] ;  /* 0x00019300ff0d7b82 */ /* 0x000f240000000800 */
[----:B----4-:R-:W-:-:S05]  /*11d0*/  IADD3 R13, P0, R36, R13, RZ ;  /* 0x0000000d240d7210 */ /* 0x010fca0007f1e0ff */
        /* <DEDUP_REMOVED lines=8> */
.L_x_14:
[----:B--2---:R-:W-:Y:S01]  /*1260*/  SHF.R.U64 R7, R8, R22, R9 ;  /* 0x0000001608077219 */ /* 0x004fe20000001209 */
[----:B-1----:R-:W-:Y:S01]  /*1270*/  VIADD R8, R29, 0xffffffff ;  /* 0xffffffff1d087836 */ /* 0x002fe20000000000 */
[----:B------:R-:W-:Y:S01]  /*1280*/  SHF.L.U32 R2, R26, R31, RZ ;  /* 0x0000001f1a027219 */ /* 0x000fe200000006ff */
[----:B------:R-:W-:Y:S01]  /*1290*/  @P1 IMAD R21, R25, R20, R6 ;  /* 0x0000001419151224 */ /* 0x000fe200078e0206 */
[----:B------:R-:W-:Y:S01]  /*12a0*/  LOP3.LUT R15, R34, R15, RZ, 0xc0, !PT ;  /* 0x0000000f220f7212 */ /* 0x000fe200078ec0ff */
[----:B------:R-:W-:Y:S01]  /*12b0*/  IMAD.MOV R9, RZ, RZ, -R7 ;  /* 0x000000ffff097224 */ /* 0x000fe200078e0a07 */
[----:B------:R-:W-:-:S03]  /*12c0*/  LOP3.LUT R8, R27, R8, RZ, 0xc0, !PT ;  /* 0x000000081b087212 */ /* 0x000fc600078ec0ff */
[----:B------:R-:W-:Y:S02]  /*12d0*/  IMAD R6, R2, R7, R15 ;  /* 0x0000000702067224 */ /* 0x000fe400078e020f */
[----:B0-----:R-:W-:Y:S02]  /*12e0*/  IMAD R2, R9, R24, R36 ;  /* 0x0000001809027224 */ /* 0x001fe400078e0224 */
[----:B---3--:R-:W-:Y:S02]  /*12f0*/  IMAD R19, R6, R28, R21 ;  /* 0x0000001c06137224 */ /* 0x008fe400078e0215 */
[----:B------:R-:W-:Y:S02]  /*1300*/  IMAD R2, R2, R29, R8 ;  /* 0x0000001d02027224 */ /* 0x000fe400078e0208 */
[----:B------:R-:W-:-:S03]  /*1310*/  IMAD.MOV.U32 R6, RZ, RZ, 0x1 ;  /* 0x00000001ff067424 */ /* 0x000fc600078e00ff */
[----:B------:R-:W-:Y:S02]  /*1320*/  SEL R22, R2, R19, !P1 ;  /* 0x0000001302167207 */ /* 0x000fe40004800000 */
[----:B------:R-:W-:Y:S01]  /*1330*/  SEL R19, R19, R2, !P1 ;  /* 0x0000000213137207 */ /* 0x000fe20004800000 */
[----:B------:R-:W-:Y:S01]  /*1340*/  IMAD.MOV.U32 R2, RZ, RZ, R30 ;  /* 0x000000ffff027224 */ /* 0x000fe200078e001e */
[----:B------:R-:W-:-:S07]  /*1350*/  PRMT R8, R6, 0x7610, R8 ;  /* 0x0000761006087816 */ /* 0x000fce0000000008 */
.L_x_12:
[----:B------:R-:W-:Y:S05]  /*1360*/  @!P2 BRA `(.L_x_15) ;  /* 0x00000000000ca947 */ /* 0x000fea0003800000 */
[----:B------:R-:W-:Y:S01]  /*1370*/  UCGABAR_WAIT ;  /* 0x0000000000007dc7 */ /* 0x000fe20008000000 */
[----:B------:R-:W-:Y:S01]  /*1380*/  CCTL.IVALL ;  /* 0x00000000ff00798f */ /* 0x000fe20002000000 */
[----:B------:R-:W-:Y:S05]  /*1390*/  BRA `(.L_x_16) ;  /* 0x0000000000047947 */ /* 0x000fea0003800000 */
.L_x_15:
[----:B------:R-:W-:Y:S06]  /*13a0*/  BAR.SYNC.DEFER_BLOCKING 0x0 ;  /* 0x0000000000007b1d */ /* 0x000fec0000010000 */
.L_x_16:
[----:B------:R-:W-:Y:S05]  /*13b0*/  @!P4 BRA `(.L_x_17) ;  /* 0x000000300090c947 */ /* 0x000fea0003800000 */
[----:B------:R-:W-:-:S13]  /*13c0*/  ISETP.GT.U32.AND P0, PT, R35, 0x1, PT ;  /* 0x000000012300780c */ /* 0x000fda0003f04070 */
[----:B------:R-:W-:Y:S05]  /*13d0*/  @P0 EXIT ;  /* 0x000000000000094d */ /* 0x000fea0003800000 */
.L_x_18:
[----:B------:R-:W-:-:S08]  /*13e0*/  NOP ;  /* 0x0000000000007918 */ /* 0x000fd00000000000 */
[----:B------:R-:W1:Y:S02]  /*13f0*/  USETMAXREG.TRY_ALLOC.CTAPOOL UP0, 0xe8 ;  /* 0x000000e8000079c8 */ /* 0x000e640008000600 */
[----:B-1----:R-:W-:-:S13]  /*1400*/  PLOP3.LUT P0, PT, PT, PT, UP0, 0x80, 0x0 ;  /* 0x000000000000781c */ /* 0x002fda0003f0f008 */
[----:B------:R-:W-:Y:S05]  /*1410*/  @!P0 BRA `(.L_x_18) ;  /* 0xfffffffc00f08947 */ /* 0x000fea000383ffff */
[----:B------:R-:W-:-:S13]  /*1420*/  LOP3.LUT P0, RZ, R8, 0xff, RZ, 0xc0, !PT ;  /* 0x000000ff08ff7812 */ /* 0x000fda000780c0ff */
[----:B------:R-:W-:Y:S05]  /*1430*/  @!P0 EXIT ;  /* 0x000000000000894d */ /* 0x000fea0003800000 */
[----:B------:R-:W1:Y:S01]  /*1440*/  S2UR UR4, SR_CgaCtaId ;  /* 0x00000000000479c3 */ /* 0x000e620000008800 */
[----:B------:R-:W-:Y:S01]  /*1450*/  VIADD R14, R14, 0xffffffff ;  /* 0xffffffff0e0e7836 */ /* 0x000fe20000000000 */
[CC--:B------:R-:W-:Y:S01]  /*1460*/  LEA.HI R4, R0.reuse, R3.reuse, RZ, 0x2 ;  /* 0x0000000300047211 */ /* 0x0c0fe200078f10ff */
[----:B------:R-:W-:Y:S01]  /*1470*/  UMOV UR41, 0x400 ;  /* 0x0000040000297882 */ /* 0x000fe20000000000 */
[----:B------:R-:W-:Y:S01]  /*1480*/  LEA.HI R0, R0, R3, RZ, 0x5 ;  /* 0x0000000300007211 */ /* 0x000fe200078f28ff */
[----:B------:R-:W-:Y:S01]  /*1490*/  UISETP.LT.AND UP0, UPT, UR40, 0x1, UPT ;  /* 0x000000012800788c */ /* 0x000fe2000bf01270 */
[----:B------:R-:W-:Y:S01]  /*14a0*/  R2UR UR42, R14 ;  /* 0x000000000e2a72ca */ /* 0x000fe200000e0000 */
[----:B------:R-:W-:Y:S01]  /*14b0*/  ULDC UR6, c[0x0][0x284] ;  /* 0x0000a10000067ab9 */ /* 0x000fe20000000800 */
[--C-:B------:R-:W-:Y:S01]  /*14c0*/  SHF.R.S32.HI R60, RZ, 0x2, R4.reuse ;  /* 0x00000002ff3c7819 */ /* 0x100fe20000011404 */
[----:B------:R-:W-:Y:S01]  /*14d0*/  USEL UR43, UR40, 0x1, UP0 ;  /* 0x00000001282b7887 */ /* 0x000fe20008000000 */
[----:B------:R-:W-:Y:S01]  /*14e0*/  SHF.R.S32.HI R5, RZ, 0x1f, R4 ;  /* 0x0000001fff057819 */ /* 0x000fe20000011404 */
[----:B------:R-:W-:Y:S01]  /*14f0*/  USHF.L.U32 UR46, UR40, 0x1, URZ ;  /* 0x00000001282e7899 */ /* 0x000fe2000800063f */
[----:B------:R-:W-:Y:S01]  /*1500*/  LOP3.LUT R62, R4, 0xfffffffc, RZ, 0xc0, !PT ;  /* 0xfffffffc043e7812 */ /* 0x000fe200078ec0ff */
[----:B------:R-:W-:Y:S01]  /*1510*/  UIADD3 UR43, -UR43, UR40, URZ ;  /* 0x000000282b2b7290 */ /* 0x000fe2000fffe13f */
[----:B------:R-:W-:-:S02]  /*1520*/  LEA.HI R5, R5, R60, RZ, 0x3 ;  /* 0x0000003c05057211 */ /* 0x000fc400078f18ff */
[----:B------:R-:W-:Y:S01]  /*1530*/  ISETP.NE.AND P0, PT, R14, RZ, PT ;  /* 0x000000ff0e00720c */ /* 0x000fe20003f05270 */
[----:B------:R-:W-:Y:S01]  /*1540*/  IMAD.IADD R62, R3, 0x1, -R62 ;  /* 0x00000001033e7824 */ /* 0x000fe200078e0a3e */
[----:B------:R-:W-:Y:S01]  /*1550*/  LOP3.LUT R5, R5, 0xfffffff8, RZ, 0xc0, !PT ;  /* 0xfffffff805057812 */ /* 0x000fe200078ec0ff */
[----:B------:R-:W-:Y:S01]  /*1560*/  USHF.L.U32 UR42, UR42, 0x3, URZ ;  /* 0x000000032a2a7899 */ /* 0x000fe2000800063f */
[----:B------:R-:W-:-:S03]  /*1570*/  SEL R69, RZ, 0x1, P0 ;  /* 0x00000001ff457807 */ /* 0x000fc60000000000 */
[----:B------:R-:W-:Y:S01]  /*1580*/  IMAD.IADD R60, R60, 0x1, -R5 ;  /* 0x000000013c3c7824 */ /* 0x000fe200078e0a05 */
[----:B-1----:R-:W-:Y:S01]  /*1590*/  ULEA UR41, UR4, UR41, 0x18 ;  /* 0x0000002904297291 */ /* 0x002fe2000f8ec03f */
[----:B------:R-:W-:Y:S01]  /*15a0*/  SHF.R.S32.HI R5, RZ, 0x5, R0 ;  /* 0x00000005ff057819 */ /* 0x000fe20000011400 */
[----:B------:R-:W-:Y:S02]  /*15b0*/  IMAD.U32 R64, RZ, RZ, UR42 ;  /* 0x0000002aff407e24 */ /* 0x000fe4000f8e00ff */
[----:B------:R-:W-:Y:S01]  /*15c0*/  UIADD3 UR47, UR41, 0x40, URZ ;  /* 0x00000040292f7890 */ /* 0x000fe2000fffe03f */
[--C-:B------:R-:W-:Y:S01]  /*15d0*/  SHF.R.S32.HI R61, RZ, 0x1f, R60.reuse ;  /* 0x0000001fff3d7819 */ /* 0x100fe2000001143c */
[----:B------:R-:W-:Y:S01]  /*15e0*/  UIADD3 UR4, UR41, 0x100, URZ ;  /* 0x0000010029047890 */ /* 0x000fe2000fffe03f */
[C-C-:B------:R-:W-:Y:S01]  /*15f0*/  IMAD R67, R5.reuse, -0x10, -R60.reuse ;  /* 0xfffffff005437824 */ /* 0x140fe200078e0a3c */
[----:B------:R-:W-:Y:S01]  /*1600*/  UIADD3 UR5, UR41, 0x6100, URZ ;  /* 0x0000610029057890 */ /* 0x000fe2000fffe03f */
[C---:B------:R-:W-:Y:S01]  /*1610*/  LOP3.LUT R66, R64.reuse, 0x8, RZ, 0xc0, !PT ;  /* 0x0000000840427812 */ /* 0x040fe200078ec0ff */
[----:B------:R-:W-:Y:S01]  /*1620*/  USHF.R.U32.HI UR4, URZ, 0x4, UR4 ;  /* 0x000000043f047899 */ /* 0x000fe20008011604 */
[----:B------:R-:W-:Y:S01]  /*1630*/  IMAD.U32 R63, RZ, RZ, UR47 ;  /* 0x0000002fff3f7e24 */ /* 0x000fe2000f8e00ff */
[----:B------:R-:W-:Y:S01]  /*1640*/  USHF.R.U32.HI UR5, URZ, 0x4, UR5 ;  /* 0x000000043f057899 */ /* 0x000fe20008011605 */
[----:B------:R-:W-:Y:S01]  /*1650*/  IMAD.WIDE R60, R5, 0x10, R60 ;  /* 0x00000010053c7825 */ /* 0x000fe200078e023c */
[----:B------:R-:W-:Y:S01]  /*1660*/  ULOP3.LUT UR4, UR4, 0x3fff, URZ, 0xc0, !UPT ;  /* 0x00003fff04047892 */ /* 0x000fe2000f8ec03f */
[----:B------:R-:W-:Y:S01]  /*1670*/  LOP3.LUT R64, R64, 0x8, RZ, 0xc, !PT ;  /* 0x0000000840407812 */ /* 0x000fe200078e0cff */
[----:B------:R-:W-:Y:S01]  /*1680*/  ULOP3.LUT UR5, UR5, 0x3fff, URZ, 0xc0, !UPT ;  /* 0x00003fff05057892 */ /* 0x000fe2000f8ec03f */
[----:B------:R-:W-:Y:S01]  /*1690*/  VIADD R65, R63, UR42 ;  /* 0x0000002a3f417c36 */ /* 0x000fe20008000000 */
[----:B------:R-:W-:Y:S01]  /*16a0*/  LOP3.LUT R66, R66, 0x18, RZ, 0x3c, !PT ;  /* 0x0000001842427812 */ /* 0x000fe200078e3cff */
[----:B------:R-:W-:Y:S01]  /*16b0*/  VIADD R67, R67, UR6 ;  /* 0x0000000643437c36 */ /* 0x000fe20008000000 */
[----:B------:R-:W-:-:S02]  /*16c0*/  ULOP3.LUT UR44, UR4, 0x10000, URZ, 0xfc, !UPT ;  /* 0x00010000042c7892 */ /* 0x000fc4000f8efc3f */
[----:B------:R-:W-:-:S12]  /*16d0*/  ULOP3.LUT UR45, UR5, 0x10000, URZ, 0xfc, !UPT ;  /* 0x00010000052d7892 */ /* 0x000fd8000f8efc3f */
.L_x_106:
[----:B------:R-:W-:Y:S01]  /*16e0*/  SHF.L.U32 R0, R69, 0x1f, RZ ;  /* 0x0000001f45007819 */ /* 0x000fe200000006ff */
[----:B------:R-:W-:Y:S02]  /*16f0*/  ULDC UR4, c[0x0][0x28c] ;  /* 0x0000a30000047ab9 */ /* 0x000fe40000000800 */
[----:B------:R-:W-:Y:S01]  /*1700*/  ISETP.LT.AND P1, PT, RZ, UR4, PT ;  /* 0x00000004ff007c0c */ /* 0x000fe2000bf21270 */
[----:B-1----:R-:W1:Y:S02]  /*1710*/  SYNCS.PHASECHK.TRANS64.TRYWAIT P0, [R63+UR42], R0 ;  /* 0x000000003f0075a7 */ /* 0x002e64000800016a */
[----:B-1-34-:R-:W-:Y:S10]  /*1720*/  @!P0 BRA `(.L_x_19) ;  /* 0x0000003c00e08947 */ /* 0x01aff40003800000 */
.L_x_127:
[----:B------:R-:W-:Y:S05]  /*1730*/  @P1 BRA `(.L_x_20) ;  /* 0x0000000000401947 */ /* 0x000fea0003800000 */
[----:B-1----:R-:W-:Y:S01]  /*1740*/  MOV R0, 0x0 ;  /* 0x0000000000007802 */ /* 0x002fe20000000f00 */
[----:B------:R-:W-:Y:S01]  /*1750*/  ULDC.64 UR4, c[0x4][0x68] ;  /* 0x01001a0000047ab9 */ /* 0x000fe20000000a00 */
[----:B------:R-:W-:Y:S01]  /*1760*/  ULDC.64 UR6, c[0x4][0x8] ;  /* 0x0100020000067ab9 */ /* 0x000fe20000000a00 */
[----:B------:R-:W-:Y:S01]  /*1770*/  IMAD.U32 R4, RZ, RZ, UR4 ;  /* 0x00000004ff047e24 */ /* 0x000fe2000f8e00ff */
[----:B------:R1:W2:Y:S01]  /*1780*/  LDC.64 R14, c[0x4][R0] ;  /* 0x01000000000e7b82 */ /* 0x0002a20000000a00 */
[----:B------:R-:W-:Y:S01]  /*1790*/  IMAD.U32 R5, RZ, RZ, UR5 ;  /* 0x00000005ff057e24 */ /* 0x000fe2000f8e00ff */
[----:B------:R-:W-:Y:S01]  /*17a0*/  ULDC.64 UR4, c[0x4][0x70] ;  /* 0x01001c0000047ab9 */ /* 0x000fe20000000a00 */
[----:B------:R-:W-:Y:S02]  /*17b0*/  IMAD.U32 R10, RZ, RZ, UR6 ;  /* 0x00000006ff0a7e24 */ /* 0x000fe4000f8e00ff */
[----:B------:R-:W-:Y:S02]  /*17c0*/  IMAD.U32 R6, RZ, RZ, UR4 ;  /* 0x00000004ff067e24 */ /* 0x000fe4000f8e00ff */
[----:B------:R-:W-:-:S02]  /*17d0*/  IMAD.U32 R7, RZ, RZ, UR5 ;  /* 0x00000005ff077e24 */ /* 0x000fc4000f8e00ff */
[----:B------:R-:W-:Y:S02]  /*17e0*/  IMAD.U32 R11, RZ, RZ, UR7 ;  /* 0x00000007ff0b7e24 */ /* 0x000fe4000f8e00ff */
[----:B------:R-:W-:Y:S02]  /*17f0*/  IMAD.MOV.U32 R8, RZ, RZ, 0x1e1 ;  /* 0x000001e1ff087424 */ /* 0x000fe400078e00ff */
[----:B0-----:R-:W-:Y:S02]  /*1800*/  IMAD.MOV.U32 R12, RZ, RZ, 0x1 ;  /* 0x00000001ff0c7424 */ /* 0x001fe400078e00ff */
[----:B-1----:R-:W-:-:S07]  /*1810*/  IMAD.MOV.U32 R13, RZ, RZ, RZ ;  /* 0x000000ffff0d7224 */ /* 0x002fce00078e00ff */
[----:B------:R-:W-:-:S07]  /*1820*/  LEPC R20, `(.L_x_20) ;  /* 0x000000001014794e */ /* 0x000fce0000000000 */
[----:B--2--5:R-:W-:Y:S05]  /*1830*/  CALL.ABS.NOINC R14 ;  /* 0x000000000e007343 */ /* 0x024fea0003c00000 */
.L_x_20:
[----:B-1----:R-:W-:-:S04]  /*1840*/  LOP3.LUT R0, R16, 0x1, RZ, 0xfc, !PT ;  /* 0x0000000110007812 */ /* 0x002fc800078efcff */
[----:B------:R-:W-:-:S13]  /*1850*/  ISETP.NE.AND P0, PT, R0, 0x3, PT ;  /* 0x000000030000780c */ /* 0x000fda0003f05270 */
[----:B------:R-:W-:Y:S05]  /*1860*/  @!P0 BRA `(.L_x_21) ;  /* 0x0000000000048947 */ /* 0x000fea0003800000 */
[----:B------:R-:W-:Y:S01]  /*1870*/  BPT.TRAP 0x1 ;  /* 0x000000040000795c */ /* 0x000fe20000300000 */
.L_x_21:
[----:B------:R-:W-:Y:S02]  /*1880*/  IMAD.U32 R3, RZ, RZ, UR38 ;  /* 0x00000026ff037e24 */ /* 0x000fe4000f8e00ff */
[----:B------:R-:W-:-:S03]  /*1890*/  IMAD.U32 R0, RZ, RZ, UR39 ;  /* 0x00000027ff007e24 */ /* 0x000fc6000f8e00ff */
[----:B------:R-:W-:Y:S02]  /*18a0*/  LEA R3, R3, UR41, 0x3 ;  /* 0x0000002903037c11 */ /* 0x000fe4000f8e18ff */
[----:B------:R-:W-:-:S04]  /*18b0*/  SHF.L.U32 R0, R0, 0x1f, RZ ;  /* 0x0000001f00007819 */ /* 0x000fc800000006ff */
[----:B------:R1:W2:Y:S01]  /*18c0*/  SYNCS.PHASECHK.TRANS64.TRYWAIT P1, [R3+URZ], R0 ;  /* 0x00000000030075a7 */ /* 0x0002a2000802017f */
[----:B------:R-:W-:Y:S05]  /*18d0*/  @!P0 BRA `(.L_x_22) ;  /* 0x0000000000048947 */ /* 0x000fea0003800000 */
[----:B------:R-:W-:Y:S01]  /*18e0*/  BPT.TRAP 0x1 ;  /* 0x000000040000795c */ /* 0x000fe20000300000 */
.L_x_22:
[----:B--2---:R-:W-:Y:S05]  /*18f0*/  @P1 BRA `(.L_x_23) ;  /* 0x0000000000081947 */ /* 0x004fea0003800000 */
[----:B------:R-:W2:Y:S02]  /*1900*/  SYNCS.PHASECHK.TRANS64.TRYWAIT P1, [R3+URZ], R0 ;  /* 0x00000000030075a7 */ /* 0x000ea4000802017f */
[----:B--2---:R-:W-:Y:S05]  /*1910*/  @!P1 BRA `(.L_x_24) ;  /* 0x0000003c00789947 */ /* 0x004fea0003800000 */
.L_x_23:
[----:B------:R-:W-:Y:S05]  /*1920*/  WARPSYNC.ALL ;  /* 0x0000000000007948 */ /* 0x000fea0003800000 */
[----:B------:R-:W-:Y:S01]  /*1930*/  ULEA UR8, UR38, UR44, 0x9 ;  /* 0x0000002c26087291 */ /* 0x000fe2000f8e483f */
[----:B------:R-:W-:Y:S01]  /*1940*/  WARPGROUP.ARRIVE ;  /* 0x00000000000079c5 */ /* 0x000fe20000000000 */
[----:B------:R-:W-:Y:S01]  /*1950*/  ULEA UR9, UR38, UR45, 0x9 ;  /* 0x0000002d26097291 */ /* 0x000fe2000f8e483f */
[----:B-12---:R-:W-:Y:S01]  /*1960*/  IMAD.U32 R0, RZ, RZ, UR43 ;  /* 0x0000002bff007e24 */ /* 0x006fe2000f8e00ff */
[----:B------:R-:W-:Y:S01]  /*1970*/  UMOV UR5, 0x40000040 ;  /* 0x4000004000057882 */ /* 0x000fe20000000000 */
[----:B------:R-:W-:-:S02]  /*1980*/  UMOV UR7, 0x40000040 ;  /* 0x4000004000077882 */ /* 0x000fc40000000000 */
[----:B------:R-:W-:Y:S01]  /*1990*/  UMOV UR4, UR8 ;  /* 0x0000000800047c82 */ /* 0x000fe20008000000 */
[----:B------:R-:W-:Y:S01]  /*19a0*/  ISETP.GE.AND P1, PT, R0, 0x1, PT ;  /* 0x000000010000780c */ /* 0x000fe20003f26270 */
[----:B------:R-:W-:Y:S02]  /*19b0*/  UMOV UR6, UR9 ;  /* 0x0000000900067c82 */ /* 0x000fe40008000000 */
[----:B------:R-:W-:Y:S01]  /*19c0*/  IGMMA.64x64x32.S8.S8 R24, gdesc[UR4], RZ, !UPT, gsb0 ;  /* 0x01e00000041879f1 */ /* 0x000fe2000c0410ff */
[----:B------:R-:W-:Y:S02]  /*19d0*/  UIADD3 UR4, UR8, 0x2, URZ ;  /* 0x0000000208047890 */ /* 0x000fe4000fffe03f */
[----:B------:R-:W-:Y:S01]  /*19e0*/  UIADD3 UR6, UR9, 0x2, URZ ;  /* 0x0000000209067890 */ /* 0x000fe2000fffe03f */
[----:B------:R-:W-:Y:S01]  /*19f0*/  UMOV UR5, 0x40000040 ;  /* 0x4000004000057882 */ /* 0x000fe20000000000 */
[----:B------:R-:W-:Y:S01]  /*1a00*/  UMOV UR7, 0x40000040 ;  /* 0x4000004000077882 */ /* 0x000fe20000000000 */
[----:B------:R-:W-:-:S02]  /*1a10*/  WARPGROUP.DEPBAR.LE gsb0, 0x0 ;  /* 0x00008000000079c5 */ /* 0x000fc40000010000 */
[----:B------:R-:W-:-:S06]  /*1a20*/  WARPGROUP.ARRIVE ;  /* 0x00000000000079c5 */ /* 0x000fcc0000000000 */
[----:B------:R-:W-:Y:S01]  /*1a30*/  IGMMA.64x64x32.S8.S8 R24, gdesc[UR4], R24, gsb0 ;  /* 0x01e00000041879f1 */ /* 0x000fe20008041018 */
[----:B------:R-:W-:Y:S02]  /*1a40*/  UIADD3 UR4, UR8, 0x4, URZ ;  /* 0x0000000408047890 */ /* 0x000fe4000fffe03f */
[----:B------:R-:W-:Y:S01]  /*1a50*/  UIADD3 UR6, UR9, 0x4, URZ ;  /* 0x0000000409067890 */ /* 0x000fe2000fffe03f */
[----:B------:R-:W-:Y:S01]  /*1a60*/  UMOV UR5, 0x40000040 ;  /* 0x4000004000057882 */ /* 0x000fe20000000000 */
[----:B------:R-:W-:Y:S01]  /*1a70*/  UMOV UR7, 0x40000040 ;  /* 0x4000004000077882 */ /* 0x000fe20000000000 */
[----:B------:R-:W-:Y:S02]  /*1a80*/  WARPGROUP.DEPBAR.LE gsb0, 0x0 ;  /* 0x00008000000079c5 */ /* 0x000fe40000010000 */
        /* <DEDUP_REMOVED lines=8> */
[----:B------:R-:W-:Y:S03]  /*1b10*/  IGMMA.64x64x32.S8.S8 R24, gdesc[UR4], R24, gsb0 ;  /* 0x01e00000041879f1 */ /* 0x000fe60008041018 */
[----:B------:R-:W-:Y:S02]  /*1b20*/  WARPGROUP.DEPBAR.LE gsb0, 0x0 ;  /* 0x00008000000079c5 */ /* 0x000fe40000010000 */
[----:B------:R-:W-:Y:S05]  /*1b30*/  @!P1 BRA `(.L_x_25) ;  /* 0x0000000400149947 */ /* 0x000fea0003800000 */
[----:B------:R-:W-:Y:S01]  /*1b40*/  UIADD3 UR4, UR38, 0x1, URZ ;  /* 0x0000000126047890 */ /* 0x000fe2000fffe03f */
[----:B------:R-:W-:Y:S02]  /*1b50*/  IMAD.U32 R0, RZ, RZ, UR43 ;  /* 0x0000002bff007e24 */ /* 0x000fe4000f8e00ff */
[----:B------:R-:W-:Y:S01]  /*1b60*/  IMAD.U32 R3, RZ, RZ, UR38 ;  /* 0x00000026ff037e24 */ /* 0x000fe2000f8e00ff */
[----:B------:R-:W-:-:S04]  /*1b70*/  UISETP.NE.AND UP0, UPT, UR4, 0x3, UPT ;  /* 0x000000030400788c */ /* 0x000fc8000bf05270 */
[----:B------:R-:W-:Y:S02]  /*1b80*/  USEL UR5, URZ, 0x1, UP0 ;  /* 0x000000013f057887 */ /* 0x000fe40008000000 */
[----:B------:R-:W-:Y:S02]  /*1b90*/  USEL UR8, UR4, URZ, UP0 ;  /* 0x0000003f04087287 */ /* 0x000fe40008000000 */
[----:B------:R-:W-:-:S06]  /*1ba0*/  ULOP3.LUT UR5, UR39, UR5, URZ, 0x3c, !UPT ;  /* 0x0000000527057292 */ /* 0x000fcc000f8e3c3f */
[----:B------:R-:W-:-:S07]  /*1bb0*/  IMAD.U32 R6, RZ, RZ, UR5 ;  /* 0x00000005ff067e24 */ /* 0x000fce000f8e00ff */
.L_x_32:
[----:B------:R-:W-:Y:S05]  /*1bc0*/  @!P0 BRA `(.L_x_26) ;  /* 0x0000000000048947 */ /* 0x000fea0003800000 */
[----:B------:R-:W-:Y:S01]  /*1bd0*/  BPT.TRAP 0x1 ;  /* 0x000000040000795c */ /* 0x000fe20000300000 */
.L_x_26:
[----:B------:R-:W-:Y:S01]  /*1be0*/  ULEA UR4, UR8, UR41, 0x3 ;  /* 0x0000002908047291 */ /* 0x000fe2000f8e183f */
[----:B------:R-:W-:-:S08]  /*1bf0*/  SHF.L.U32 R4, R6, 0x1f, RZ ;  /* 0x0000001f06047819 */ /* 0x000fd000000006ff */
[----:B------:R1:W2:Y:S01]  /*1c00*/  SYNCS.PHASECHK.TRANS64.TRYWAIT P1, [UR4], R4 ;  /* 0x00000004ff0075a7 */ /* 0x0002a20008020144 */
[----:B------:R-:W-:Y:S05]  /*1c10*/  @!P0 BRA `(.L_x_27) ;  /* 0x0000000000048947 */ /* 0x000fea0003800000 */
[----:B------:R-:W-:Y:S01]  /*1c20*/  BPT.TRAP 0x1 ;  /* 0x000000040000795c */ /* 0x000fe20000300000 */
.L_x_27:
[----:B--2---:R-:W-:Y:S05]  /*1c30*/  @P1 BRA `(.L_x_28) ;  /* 0x0000000000081947 */ /* 0x004fea0003800000 */
[----:B------:R-:W2:Y:S02]  /*1c40*/  SYNCS.PHASECHK.TRANS64.TRYWAIT P1, [UR4], R4 ;  /* 0x00000004ff0075a7 */ /* 0x000ea40008020144 */
[----:B--2---:R-:W-:Y:S05]  /*1c50*/  @!P1 BRA `(.L_x_29) ;  /* 0x0000003800bc9947 */ /* 0x004fea0003800000 */
.L_x_28:
[----:B------:R-:W-:Y:S01]  /*1c60*/  ULEA UR9, UR8, UR44, 0x9 ;  /* 0x0000002c08097291 */ /* 0x000fe2000f8e483f */
[----:B------:R-:W-:Y:S01]  /*1c70*/  WARPGROUP.ARRIVE ;  /* 0x00000000000079c5 */ /* 0x000fe20000000000 */
[----:B------:R-:W-:Y:S01]  /*1c80*/  ULEA UR10, UR8, UR45, 0x9 ;  /* 0x0000002d080a7291 */ /* 0x000fe2000f8e483f */
[----:B------:R-:W-:Y:S01]  /*1c90*/  UMOV UR5, 0x40000040 ;  /* 0x4000004000057882 */ /* 0x000fe20000000000 */
[----:B------:R-:W-:-:S03]  /*1ca0*/  UMOV UR7, 0x40000040 ;  /* 0x4000004000077882 */ /* 0x000fc60000000000 */
[----:B------:R-:W-:Y:S02]  /*1cb0*/  UMOV UR4, UR9 ;  /* 0x0000000900047c82 */ /* 0x000fe40008000000 */
[----:B------:R-:W-:Y:S02]  /*1cc0*/  UMOV UR6, UR10 ;  /* 0x0000000a00067c82 */ /* 0x000fe40008000000 */
[----:B------:R-:W-:Y:S01]  /*1cd0*/  IGMMA.64x64x32.S8.S8 R24, gdesc[UR4], R24, gsb0 ;  /* 0x01e00000041879f1 */ /* 0x000fe20008041018 */
        /* <DEDUP_REMOVED lines=23> */
[----:B------:R-:W-:Y:S01]  /*1e50*/  BPT.TRAP 0x1 ;  /* 0x000000040000795c */ /* 0x000fe20000300000 */
.L_x_30:
[----:B------:R-:W-:-:S13]  /*1e60*/  ISETP.NE.AND P1, PT, R57, RZ, PT ;  /* 0x000000ff3900720c */ /* 0x000fda0003f25270 */
[----:B-12---:R-:W-:-:S05]  /*1e70*/  @P1 LEA R4, R3, UR41, 0x3 ;  /* 0x0000002903041c11 */ /* 0x006fca000f8e18ff */
[----:B------:R-:W-:-:S05]  /*1e80*/  @P1 VIADD R5, R4, 0x18 ;  /* 0x0000001804051836 */ /* 0x000fca0000000000 */
[----:B------:R-:W-:-:S04]  /*1e90*/  @P1 PRMT R5, R56, 0x654, R5 ;  /* 0x0000065438051816 */ /* 0x000fc80000000005 */
[----:B------:R1:W-:Y:S01]  /*1ea0*/  @P1 SYNCS.ARRIVE.TRANS64.RED.A1T0 RZ, [R5+URZ], RZ ;  /* 0x000000ff05ff19a7 */ /* 0x0003e2000810043f */
[----:B------:R-:W-:-:S13]  /*1eb0*/  ISETP.GT.U32.AND P1, PT, R16, 0x1, PT ;  /* 0x000000011000780c */ /* 0x000fda0003f24070 */
[----:B-1----:R-:W-:Y:S05]  /*1ec0*/  @P1 BRA `(.L_x_31) ;  /* 0x0000000000041947 */ /* 0x002fea0003800000 */
[----:B------:R-:W-:Y:S01]  /*1ed0*/  BPT.TRAP 0x1 ;  /* 0x000000040000795c */ /* 0x000fe20000300000 */
.L_x_31:
[----:B------:R-:W-:Y:S01]  /*1ee0*/  UIADD3 UR8, UR8, 0x1, URZ ;  /* 0x0000000108087890 */ /* 0x000fe2000fffe03f */
[C---:B------:R-:W-:Y:S01]  /*1ef0*/  ISETP.GT.AND P2, PT, R0.reuse, 0x1, PT ;  /* 0x000000010000780c */ /* 0x040fe20003f44270 */
[----:B------:R-:W-:Y:S02]  /*1f00*/  VIADD R3, R3, 0x1 ;  /* 0x0000000103037836 */ /* 0x000fe40000000000 */
[----:B------:R-:W-:Y:S01]  /*1f10*/  UISETP.NE.AND UP0, UPT, UR8, 0x3, UPT ;  /* 0x000000030800788c */ /* 0x000fe2000bf05270 */
[----:B------:R-:W-:Y:S02]  /*1f20*/  VIADD R0, R0, 0xffffffff ;  /* 0xffffffff00007836 */ /* 0x000fe40000000000 */
[C---:B------:R-:W-:Y:S01]  /*1f30*/  ISETP.NE.AND P1, PT, R3.reuse, 0x3, PT ;  /* 0x000000030300780c */ /* 0x040fe20003f25270 */
[----:B------:R-:W-:Y:S02]  /*1f40*/  USEL UR4, URZ, 0x1, UP0 ;  /* 0x000000013f047887 */ /* 0x000fe40008000000 */
[----:B------:R-:W-:Y:S01]  /*1f50*/  USEL UR8, UR8, URZ, UP0 ;  /* 0x0000003f08087287 */ /* 0x000fe20008000000 */
[----:B------:R-:W-:-:S03]  /*1f60*/  SEL R3, R3, RZ, P1 ;  /* 0x000000ff03037207 */ /* 0x000fc60000800000 */
[----:B------:R-:W-:Y:S01]  /*1f70*/  LOP3.LUT R6, R6, UR4, RZ, 0x3c, !PT ;  /* 0x0000000406067c12 */ /* 0x000fe2000f8e3cff */
[----:B------:R-:W-:Y:S07]  /*1f80*/  @P2 BRA `(.L_x_32) ;  /* 0xfffffffc000c2947 */ /* 0x000fee000383ffff */
.L_x_25:
[----:B------:R-:W1:Y:S01]  /*1f90*/  LDC R0, c[0x0][0x28c] ;  /* 0x0000a300ff007b82 */ /* 0x000e620000000800 */
[----:B------:R2:W-:Y:S01]  /*1fa0*/  SYNCS.ARRIVE.TRANS64.A1T0 RZ, [R64+UR47], RZ ;  /* 0x000000ff40ff79a7 */ /* 0x0005e2000810002f */
[----:B-1----:R-:W-:-:S13]  /*1fb0*/  ISETP.GE.AND P1, PT, R0, 0x1, PT ;  /* 0x000000010000780c */ /* 0x002fda0003f26270 */
[----:B--2---:R-:W-:Y:S05]  /*1fc0*/  @!P1 BRA `(.L_x_33) ;  /* 0x0000000000449947 */ /* 0x004fea0003800000 */
[----:B------:R-:W-:Y:S05]  /*1fd0*/  @!P0 BRA `(.L_x_34) ;  /* 0x0000000000048947 */ /* 0x000fea0003800000 */
[----:B------:R-:W-:Y:S01]  /*1fe0*/  BPT.TRAP 0x1 ;  /* 0x000000040000795c */ /* 0x000fe20000300000 */
.L_x_34:
[----:B------:R-:W-:-:S13]  /*1ff0*/  ISETP.NE.AND P0, PT, R57, RZ, PT ;  /* 0x000000ff3900720c */ /* 0x000fda0003f05270 */
[----:B------:R-:W-:-:S05]  /*2000*/  VOTEU.ANY UP0, P0 ;  /* 0x00000000003f7886 */ /* 0x000fca0000000100 */
[----:B------:R-:W-:-:S06]  /*2010*/  @UP0 UIADD3 UR4, UR43, UR38, URZ ;  /* 0x000000262b040290 */ /* 0x000fcc000fffe03f */
[----:B------:R-:W-:Y:S02]  /*2020*/  IMAD.U32 R4, RZ, RZ, UR4 ;  /* 0x00000004ff047e24 */ /* 0x000fe4000f8e00ff */
[----:B------:R-:W-:Y:S02]  /*2030*/  IMAD.U32 R3, RZ, RZ, UR4 ;  /* 0x00000004ff037e24 */ /* 0x000fe4000f8e00ff */
[----:B------:R-:W-:-:S05]  /*2040*/  @P0 IMAD.WIDE.U32 R4, R4, -0x55555555, RZ ;  /* 0xaaaaaaab04040825 */ /* 0x000fca00078e00ff */
[----:B------:R-:W-:-:S05]  /*2050*/  @P0 SHF.R.U32.HI R0, RZ, 0x1, R5 ;  /* 0x00000001ff000819 */ /* 0x000fca0000011605 */
[----:B------:R-:W-:-:S05]  /*2060*/  @P0 IMAD R0, R0, -0x3, R3 ;  /* 0xfffffffd00000824 */ /* 0x000fca00078e0203 */
[----:B------:R-:W-:-:S05]  /*2070*/  @P0 LEA R0, R0, UR41, 0x3 ;  /* 0x0000002900000c11 */ /* 0x000fca000f8e18ff */
[----:B------:R-:W-:-:S05]  /*2080*/  @P0 VIADD R3, R0, 0x18 ;  /* 0x0000001800030836 */ /* 0x000fca0000000000 */
[----:B------:R-:W-:-:S04]  /*2090*/  @P0 PRMT R3, R56, 0x654, R3 ;  /* 0x0000065438030816 */ /* 0x000fc80000000003 */
[----:B------:R1:W-:Y:S01]  /*20a0*/  @P0 SYNCS.ARRIVE.TRANS64.RED.A1T0 RZ, [R3+URZ], RZ ;  /* 0x000000ff03ff09a7 */ /* 0x0003e2000810043f */
[----:B------:R-:W-:-:S13]  /*20b0*/  ISETP.GT.U32.AND P0, PT, R16, 0x1, PT ;  /* 0x000000011000780c */ /* 0x000fda0003f04070 */
[----:B-1----:R-:W-:Y:S05]  /*20c0*/  @P0 BRA `(.L_x_33) ;  /* 0x0000000000040947 */ /* 0x002fea0003800000 */
[----:B------:R-:W-:Y:S01]  /*20d0*/  BPT.TRAP 0x1 ;  /* 0x000000040000795c */ /* 0x000fe20000300000 */
.L_x_33:
[----:B------:R-:W-:Y:S01]  /*20e0*/  SHF.L.U32 R0, R69, 0x1f, RZ ;  /* 0x0000001f45007819 */ /* 0x000fe200000006ff */
[----:B------:R-:W-:Y:S01]  /*20f0*/  UIADD3 UR38, UR46, UR38, URZ ;  /* 0x000000262e267290 */ /* 0x000fe2000fffe03f */
[----:B------:R-:W1:Y:S01]  /*2100*/  LDC R15, c[0x0][0x288] ;  /* 0x0000a200ff0f7b82 */ /* 0x000e620000000800 */
[----:B------:R-:W-:Y:S01]  /*2110*/  UISETP.GE.U32.AND UP1, UPT, UR46, 0x3, UPT ;  /* 0x000000032e00788c */ /* 0x000fe2000bf26070 */
[----:B------:R-:W-:Y:S01]  /*2120*/  IMAD.SHL.U32 R8, R62, 0x2, RZ ;  /* 0x000000023e087824 */ /* 0x000fe200078e00ff */
[----:B------:R-:W-:Y:S02]  /*2130*/  UISETP.GT.U32.AND UP0, UPT, UR38, 0x2, UPT ;  /* 0x000000022600788c */ /* 0x000fe4000bf04070 */
[----:B------:R-:W-:Y:S02]  /*2140*/  UIMAD.WIDE.U32 UR4, UR38, -0x55555555, URZ ;  /* 0xaaaaaaab260478a5 */ /* 0x000fe4000f8e003f */
[----:B------:R-:W-:Y:S01]  /*2150*/  UISETP.LT.U32.AND UP0, UPT, UR46, 0x3, UP0 ;  /* 0x000000032e00788c */ /* 0x000fe20008701070 */
[----:B------:R-:W2:Y:S01]  /*2160*/  SYNCS.PHASECHK.TRANS64.TRYWAIT P0, [R63+UR42+0x10], R0 ;  /* 0x000010003f0075a7 */ /* 0x000ea2000800016a */
[----:B------:R-:W-:Y:S01]  /*2170*/  USHF.R.U32.HI UR4, URZ, 0x1, UR5 ;  /* 0x000000013f047899 */ /* 0x000fe20008011605 */
[----:B------:R-:W-:Y:S01]  /*2180*/  SHF.R.S32.HI R9, RZ, 0x1f, R8 ;  /* 0x0000001fff097819 */ /* 0x000fe20000011408 */
[----:B------:R-:W-:-:S02]  /*2190*/  USEL UR6, URZ, 0x1, !UP0 ;  /* 0x000000013f067887 */ /* 0x000fc4000c000000 */
[----:B------:R-:W-:Y:S02]  /*21a0*/  UIMAD UR38, UR4, -0x3, UR38 ;  /* 0xfffffffd042678a4 */ /* 0x000fe4000f8e0226 */
[----:B------:R-:W-:-:S04]  /*21b0*/  ULOP3.LUT UR39, UR39, UR6, URZ, 0x3c, !UPT ;  /* 0x0000000627277292 */ /* 0x000fc8000f8e3c3f */
[----:B------:R-:W-:Y:S01]  /*21c0*/  @UP1 ULOP3.LUT UR39, UR39, 0x1, UR4, 0x78, !UPT ;  /* 0x0000000127271892 */ /* 0x000fe2000f8e7804 */
[----:B-12---:R-:W-:Y:S11]  /*21d0*/  @!P0 BRA `(.L_x_35) ;  /* 0x0000003400748947 */ /* 0x006ff60003800000 */
.L_x_128:
[----:B-1----:R-:W-:Y:S01]  /*21e0*/  IMAD.SHL.U32 R0, R19, 0x40, RZ ;  /* 0x0000004013007824 */ /* 0x002fe200078e00ff */
[----:B------:R-:W-:Y:S01]  /*21f0*/  ULDC UR6, c[0x0][0x284] ;  /* 0x0000a10000067ab9 */ /* 0x000fe20000000800 */
[----:B------:R-:W-:Y:S01]  /*2200*/  IMAD.SHL.U32 R22, R22, 0x40, RZ ;  /* 0x0000004016167824 */ /* 0x000fe200078e00ff */
[----:B------:R-:W-:Y:S01]  /*2210*/  SHF.R.S32.HI R71, RZ, 0x1f, R2 ;  /* 0x0000001fff477819 */ /* 0x000fe20000011402 */
[----:B------:R-:W-:Y:S01]  /*2220*/  ULDC.64 UR4, c[0x0][0x5d0] ;  /* 0x0001740000047ab9 */ /* 0x000fe20000000a00 */
[----:B------:R-:W-:Y:S01]  /*2230*/  ISETP.GE.AND P0, PT, R0, UR6, PT ;  /* 0x0000000600007c0c */ /* 0x000fe2000bf06270 */
[----:B------:R-:W-:Y:S01]  /*2240*/  IMAD.WIDE.U32 R4, R2, UR4, R8 ;  /* 0x0000000402047c25 */ /* 0x000fe2000f8e0008 */
[----:B------:R-:W-:Y:S02]  /*2250*/  SHF.R.S32.HI R70, RZ, 0x1f, R22 ;  /* 0x0000001fff467819 */ /* 0x000fe40000011416 */
[C---:B------:R-:W-:Y:S01]  /*2260*/  ISETP.GE.OR P0, PT, R22.reuse, R15, P0 ;  /* 0x0000000f1600720c */ /* 0x040fe20000706670 */
[----:B------:R-:W-:Y:S01]  /*2270*/  IMAD R3, R71, UR4, RZ ;  /* 0x0000000447037c24 */ /* 0x000fe2000f8e02ff */
[----:B------:R-:W-:-:S03]  /*2280*/  IADD3 R4, P1, R22, R4, RZ ;  /* 0x0000000416047210 */ /* 0x000fc60007f3e0ff */
[----:B------:R-:W-:-:S05]  /*2290*/  IMAD R3, R2, UR5, R3 ;  /* 0x0000000502037c24 */ /* 0x000fca000f8e0203 */
[----:B------:R-:W-:-:S03]  /*22a0*/  IADD3.X R5, R70, R5, R3, P1, !PT ;  /* 0x0000000546057210 */ /* 0x000fc60000ffe403 */
[----:B------:R-:W-:Y:S05]  /*22b0*/  @P0 BRA `(.L_x_36) ;  /* 0x0000001c00200947 */ /* 0x000fea0003800000 */
[----:B------:R-:W1:Y:S01]  /*22c0*/  LDC.64 R10, c[0x0][0x5c8] ;  /* 0x00017200ff0a7b82 */ /* 0x000e620000000a00 */
[----:B0-----:R-:W-:Y:S01]  /*22d0*/  IMAD.WIDE R12, R19, 0x40, R60 ;  /* 0x00000040130c7825 */ /* 0x001fe200078e023c */
[----:B------:R-:W-:Y:S01]  /*22e0*/  ULDC.64 UR4, c[0x0][0x5c0] ;  /* 0x0001700000047ab9 */ /* 0x000fe20000000a00 */
[----:B------:R-:W-:Y:S02]  /*22f0*/  BSSY B0, `(.L_x_36) ;  /* 0x00001c4000007945 */ /* 0x000fe40003800000 */
[----:B------:R-:W-:Y:S02]  /*2300*/  IMAD.IADD R72, R67, 0x1, -R0 ;  /* 0x0000000143487824 */ /* 0x000fe400078e0a00 */
[-C--:B-1----:R-:W-:Y:S02]  /*2310*/  IMAD R3, R13, R10.reuse, RZ ;  /* 0x0000000a0d037224 */ /* 0x082fe400078e02ff */
[----:B------:R-:W-:-:S04]  /*2320*/  IMAD.WIDE.U32 R4, R12, R10, R4 ;  /* 0x0000000a0c047225 */ /* 0x000fc800078e0004 */
[----:B------:R-:W-:Y:S01]  /*2330*/  IMAD R3, R12, R11, R3 ;  /* 0x0000000b0c037224 */ /* 0x000fe200078e0203 */
[----:B------:R-:W-:-:S03]  /*2340*/  IADD3 R6, P0, R4, UR4, RZ ;  /* 0x0000000404067c10 */ /* 0x000fc6000ff1e0ff */
[----:B------:R-:W-:Y:S01]  /*2350*/  IMAD.IADD R3, R5, 0x1, R3 ;  /* 0x0000000105037824 */ /* 0x000fe200078e0203 */
[----:B------:R-:W-:-:S04]  /*2360*/  LEA R4, P1, R10, R6, 0x3 ;  /* 0x000000060a047211 */ /* 0x000fc800078218ff */
[----:B------:R-:W-:Y:S01]  /*2370*/  IADD3.X R7, R3, UR5, RZ, P0, !PT ;  /* 0x0000000503077c10 */ /* 0x000fe200087fe4ff */
[----:B------:R-:W-:Y:S01]  /*2380*/  IMAD R3, R62, -0x2, R15 ;  /* 0xfffffffe3e037824 */ /* 0x000fe200078e020f */
[----:B-----5:R-:W-:Y:S02]  /*2390*/  ISETP.NE.AND P0, PT, R59, RZ, PT ;  /* 0x000000ff3b00720c */ /* 0x020fe40003f05270 */
[----:B------:R-:W-:Y:S01]  /*23a0*/  LEA.HI.X R5, R10, R7, R11, 0x3, P1 ;  /* 0x000000070a057211 */ /* 0x000fe200008f1c0b */
[----:B------:R-:W-:-:S10]  /*23b0*/  IMAD.IADD R73, R3, 0x1, -R22 ;  /* 0x0000000103497824 */ /* 0x000fd400078e0a16 */
[----:B------:R-:W-:Y:S05]  /*23c0*/  @!P0 BRA `(.L_x_37) ;  /* 0x0000001400188947 */ /* 0x000fea0003800000 */
[----:B------:R-:W0:Y:S01]  /*23d0*/  LDC.64 R14, c[0x0][0x5b0] ;  /* 0x00016c00ff0e7b82 */ /* 0x000e220000000a00 */
[----:B------:R-:W-:Y:S01]  /*23e0*/  ULDC.64 UR4, c[0x0][0x5b8] ;  /* 0x00016e0000047ab9 */ /* 0x000fe20000000a00 */
[----:B------:R-:W-:Y:S01]  /*23f0*/  ISETP.GE.AND P3, PT, R73, 0x1, PT ;  /* 0x000000014900780c */ /* 0x000fe20003f66270 */
[----:B------:R-:W-:Y:S01]  /*2400*/  IMAD.WIDE.U32 R8, R2, UR4, R8 ;  /* 0x0000000402087c25 */ /* 0x000fe2000f8e0008 */
[----:B------:R-:W-:Y:S02]  /*2410*/  BSSY B1, `(.L_x_38) ;  /* 0x000000e000017945 */ /* 0x000fe40003800000 */
[----:B------:R-:W-:Y:S01]  /*2420*/  ISETP.LT.OR P1, PT, R72, 0x1, !P3 ;  /* 0x000000014800780c */ /* 0x000fe20005f21670 */
[----:B------:R-:W-:Y:S01]  /*2430*/  IMAD R3, R71, UR4, RZ ;  /* 0x0000000447037c24 */ /* 0x000fe2000f8e02ff */
[----:B------:R-:W1:Y:S01]  /*2440*/  LDC.64 R20, c[0x0][0x5a8] ;  /* 0x00016a00ff147b82 */ /* 0x000e620000000a00 */
[----:B------:R-:W-:Y:S02]  /*2450*/  IADD3 R10, P0, R22, R8, RZ ;  /* 0x00000008160a7210 */ /* 0x000fe40007f1e0ff */
[----:B------:R-:W-:-:S05]  /*2460*/  IMAD R3, R2, UR5, R3 ;  /* 0x0000000502037c24 */ /* 0x000fca000f8e0203 */
[----:B------:R-:W-:Y:S01]  /*2470*/  IADD3.X R11, R70, R9, R3, P0, !PT ;  /* 0x00000009460b7210 */ /* 0x000fe200007fe403 */
[-C--:B0-----:R-:W-:Y:S02]  /*2480*/  IMAD R0, R13, R14.reuse, RZ ;  /* 0x0000000e0d007224 */ /* 0x081fe400078e02ff */
[----:B------:R-:W-:-:S04]  /*2490*/  IMAD.WIDE.U32 R2, R12, R14, R10 ;  /* 0x0000000e0c027225 */ /* 0x000fc800078e000a */
[----:B------:R-:W-:Y:S01]  /*24a0*/  IMAD R19, R12, R15, R0 ;  /* 0x0000000f0c137224 */ /* 0x000fe200078e0200 */
[----:B-1----:R-:W-:-:S04]  /*24b0*/  IADD3 R2, P0, R2, R20, RZ ;  /* 0x0000001402027210 */ /* 0x002fc80007f1e0ff */
[----:B------:R-:W-:Y:S01]  /*24c0*/  IADD3.X R3, R21, R3, R19, P0, !PT ;  /* 0x0000000315037210 */ /* 0x000fe200007fe413 */
[----:B------:R-:W-:Y:S08]  /*24d0*/  @P1 BRA `(.L_x_39) ;  /* 0x0000000000041947 */ /* 0x000ff00003800000 */
[----:B------:R0:W5:Y:S02]  /*24e0*/  LDG.E.U8 R68, desc[UR36][R2.64] ;  /* 0x0000002402447981 */ /* 0x000164000c1e1100 */
.L_x_39:
[----:B------:R-:W-:Y:S05]  /*24f0*/  BSYNC B1 ;  /* 0x0000000000017941 */ /* 0x000fea0003800000 */
.L_x_38:
[----:B-----5:R-:W-:Y:S01]  /*2500*/  LOP3.LUT R0, R68, 0xffff, RZ, 0xc0, !PT ;  /* 0x0000ffff44007812 */ /* 0x020fe200078ec0ff */
[C---:B------:R-:W-:Y:S01]  /*2510*/  IMAD.SHL.U32 R8, R14.reuse, 0x8, RZ ;  /* 0x000000080e087824 */ /* 0x040fe200078e00ff */
[----:B------:R-:W-:Y:S01]  /*2520*/  SHF.L.U64.HI R9, R14, 0x3, R15 ;  /* 0x000000030e097819 */ /* 0x000fe2000001020f */
[----:B------:R-:W-:Y:S01]  /*2530*/  BSSY B1, `(.L_x_40) ;  /* 0x000000e000017945 */ /* 0x000fe20003800000 */
[----:B------:R-:W-:Y:S02]  /*2540*/  PRMT R0, R0, 0x8880, RZ ;  /* 0x0000888000007816 */ /* 0x000fe400000000ff */
[----:B------:R-:W-:Y:S01]  /*2550*/  ISETP.GE.AND P2, PT, R73, 0x2, PT ;  /* 0x000000024900780c */ /* 0x000fe20003f46270 */
[----:B------:R-:W-:-:S03]  /*2560*/  IMAD.WIDE.U32 R8, R12, R14, R8 ;  /* 0x0000000e0c087225 */ /* 0x000fc600078e0008 */
[----:B------:R-:W-:Y:S01]  /*2570*/  ISETP.LT.OR P0, PT, R72, 0x1, !P2 ;  /* 0x000000014800780c */ /* 0x000fe20005701670 */
[----:B------:R-:W-:Y:S01]  /*2580*/  IMAD R13, R0, R59, RZ ;  /* 0x0000003b000d7224 */ /* 0x000fe200078e02ff */
[----:B------:R-:W-:Y:S01]  /*2590*/  IADD3 R8, P4, P5, R10, R20, R8 ;  /* 0x000000140a087210 */ /* 0x000fe20007d9e008 */
[----:B------:R-:W-:Y:S02]  /*25a0*/  IMAD.IADD R12, R19, 0x1, R9 ;  /* 0x00000001130c7824 */ /* 0x000fe400078e0209 */
[----:B------:R-:W-:-:S05]  /*25b0*/  @!P1 IMAD R15, R24, R58, R13 ;  /* 0x0000003a180f9224 */ /* 0x000fca00078e020d */
[----:B------:R1:W-:Y:S03]  /*25c0*/  @!P1 STG.E.U8 desc[UR36][R6.64], R15 ;  /* 0x0000000f06009986 */ /* 0x0003e6000c101124 */
[----:B------:R-:W-:Y:S05]  /*25d0*/  @P0 BRA `(.L_x_41) ;  /* 0x00000000000c0947 */ /* 0x000fea0003800000 */
[----:B------:R-:W2:Y:S02]  /*25e0*/  LDG.E.U8 R68, desc[UR36][R2.64+0x1] ;  /* 0x0000012402447981 */ /* 0x000ea4000c1e1100 */
[----:B--2---:R-:W-:-:S05]  /*25f0*/  PRMT R0, R68, 0x8880, RZ ;  /* 0x0000888044007816 */ /* 0x004fca00000000ff */
[----:B------:R-:W-:-:S07]  /*2600*/  IMAD R13, R0, R59, RZ ;  /* 0x0000003b000d7224 */ /* 0x000fce00078e02ff */
.L_x_41:
[----:B------:R-:W-:Y:S05]  /*2610*/  BSYNC B1 ;  /* 0x0000000000017941 */ /* 0x000fea0003800000 */
.L_x_40:
[C---:B------:R-:W-:Y:S01]  /*2620*/  ISETP.LT.OR P3, PT, R72.reuse, 0x9, !P3 ;  /* 0x000000094800780c */ /* 0x040fe20005f61670 */
[----:B------:R-:W-:Y:S01]  /*2630*/  @!P0 IMAD R25, R25, R58, R13 ;  /* 0x0000003a19198224 */ /* 0x000fe200078e020d */
[----:B------:R-:W-:Y:S01]  /*2640*/  ISETP.GE.AND P1, PT, R73, 0x9, PT ;  /* 0x000000094900780c */ /* 0x000fe20003f26270 */
[----:B------:R-:W-:Y:S01]  /*2650*/  BSSY B1, `(.L_x_42) ;  /* 0x000000b000017945 */ /* 0x000fe20003800000 */
[----:B------:R-:W-:Y:S02]  /*2660*/  IADD3.X R9, R11, R21, R12, P4, P5 ;  /* 0x000000150b097210 */ /* 0x000fe400027ea40c */
[----:B------:R2:W-:Y:S01]  /*2670*/  @!P0 STG.E.U8 desc[UR36][R6.64+0x1], R25 ;  /* 0x0000011906008986 */ /* 0x0005e2000c101124 */
[----:B------:R-:W-:Y:S02]  /*2680*/  ISETP.GE.AND P0, PT, R73, 0xa, PT ;  /* 0x0000000a4900780c */ /* 0x000fe40003f06270 */
[C---:B------:R-:W-:Y:S02]  /*2690*/  ISETP.LT.OR P2, PT, R72.reuse, 0x9, !P2 ;  /* 0x000000094800780c */ /* 0x040fe40005741670 */
[----:B------:R-:W-:-:S02]  /*26a0*/  ISETP.LT.OR P5, PT, R72, 0x1, !P1 ;  /* 0x000000014800780c */ /* 0x000fc40004fa1670 */
[----:B------:R-:W-:Y:S01]  /*26b0*/  ISETP.LT.OR P4, PT, R72, 0x1, !P0 ;  /* 0x000000014800780c */ /* 0x000fe20004781670 */
[----:B------:R-:W-:-:S12]  /*26c0*/  @P3 BRA `(.L_x_43) ;  /* 0x00000000000c3947 */ /* 0x000fd80003800000 */
[----:B------:R-:W3:Y:S02]  /*26d0*/  LDG.E.U8 R68, desc[UR36][R8.64] ;  /* 0x0000002408447981 */ /* 0x000ee4000c1e1100 */
[----:B---3--:R-:W-:-:S05]  /*26e0*/  PRMT R0, R68, 0x8880, RZ ;  /* 0x0000888044007816 */ /* 0x008fca00000000ff */
[----:B------:R-:W-:-:S07]  /*26f0*/  IMAD R13, R0, R59, RZ ;  /* 0x0000003b000d7224 */ /* 0x000fce00078e02ff */
.L_x_43:
[----:B------:R-:W-:Y:S05]  /*2700*/  BSYNC B1 ;  /* 0x0000000000017941 */ /* 0x000fea0003800000 */
.L_x_42:
[----:B------:R-:W-:Y:S01]  /*2710*/  @!P3 IMAD R11, R26, R58, R13 ;  /* 0x0000003a1a0bb224 */ /* 0x000fe200078e020d */
[----:B------:R-:W-:Y:S04]  /*2720*/  BSSY B1, `(.L_x_44) ;  /* 0x0000006000017945 */ /* 0x000fe80003800000 */
[----:B------:R3:W-:Y:S01]  /*2730*/  @!P3 STG.E.U8 desc[UR36][R4.64], R11 ;  /* 0x0000000b0400b986 */ /* 0x0007e2000c101124 */
[----:B------:R-:W-:Y:S05]  /*2740*/  @P2 BRA `(.L_x_45) ;  /* 0x00000000000c2947 */ /* 0x000fea0003800000 */
[----:B------:R-:W4:Y:S02]  /*2750*/  LDG.E.U8 R68, desc[UR36][R8.64+0x1] ;  /* 0x0000012408447981 */ /* 0x000f24000c1e1100 */
[----:B----4-:R-:W-:-:S05]  /*2760*/  PRMT R0, R68, 0x8880, RZ ;  /* 0x0000888044007816 */ /* 0x010fca00000000ff */
[----:B------:R-:W-:-:S07]  /*2770*/  IMAD R13, R0, R59, RZ ;  /* 0x0000003b000d7224 */ /* 0x000fce00078e02ff */
.L_x_45:
[----:B------:R-:W-:Y:S05]  /*2780*/  BSYNC B1 ;  /* 0x0000000000017941 */ /* 0x000fea0003800000 */
.L_x_44:
[----:B------:R-:W-:Y:S01]  /*2790*/  @!P2 IMAD R27, R27, R58, R13 ;  /* 0x0000003a1b1ba224 */ /* 0x000fe200078e020d */
[----:B------:R-:W-:Y:S04]  /*27a0*/  BSSY B1, `(.L_x_46) ;  /* 0x0000006000017945 */ /* 0x000fe80003800000 */
[----:B------:R4:W-:Y:S01]  /*27b0*/  @!P2 STG.E.U8 desc[UR36][R4.64+0x1], R27 ;  /* 0x0000011b0400a986 */ /* 0x0009e2000c101124 */
[----:B------:R-:W-:Y:S05]  /*27c0*/  @P5 BRA `(.L_x_47) ;  /* 0x00000000000c5947 */ /* 0x000fea0003800000 */
[----:B------:R-:W5:Y:S02]  /*27d0*/  LDG.E.U8 R68, desc[UR36][R2.64+0x8] ;  /* 0x0000082402447981 */ /* 0x000f64000c1e1100 */
[----:B-----5:R-:W-:-:S05]  /*27e0*/  PRMT R0, R68, 0x8880, RZ ;  /* 0x0000888044007816 */ /* 0x020fca00000000ff */
[----:B------:R-:W-:-:S07]  /*27f0*/  IMAD R13, R0, R59, RZ ;  /* 0x0000003b000d7224 */ /* 0x000fce00078e02ff */
.L_x_47:
[----:B------:R-:W-:Y:S05]  /*2800*/  BSYNC B1 ;  /* 0x0000000000017941 */ /* 0x000fea0003800000 */
.L_x_46:
[----:B---3--:R-:W-:Y:S01]  /*2810*/  @!P5 IMAD R11, R28, R58, R13 ;  /* 0x0000003a1c0bd224 */ /* 0x008fe200078e020d */
[----:B------:R-:W-:Y:S04]  /*2820*/  BSSY B1, `(.L_x_48) ;  /* 0x0000006000017945 */ /* 0x000fe80003800000 */
[----:B------:R3:W-:Y:S01]  /*2830*/  @!P5 STG.E.U8 desc[UR36][R6.64+0x8], R11 ;  /* 0x0000080b0600d986 */ /* 0x0007e2000c101124 */
[----:B------:R-:W-:Y:S05]  /*2840*/  @P4 BRA `(.L_x_49) ;  /* 0x00000000000c4947 */ /* 0x000fea0003800000 */
[----:B------:R-:W5:Y:S02]  /*2850*/  LDG.E.U8 R68, desc[UR36][R2.64+0x9] ;  /* 0x0000092402447981 */ /* 0x000f64000c1e1100 */
[----:B-----5:R-:W-:-:S05]  /*2860*/  PRMT R0, R68, 0x8880, RZ ;  /* 0x0000888044007816 */ /* 0x020fca00000000ff */
[----:B------:R-:W-:-:S07]  /*2870*/  IMAD R13, R0, R59, RZ ;  /* 0x0000003b000d7224 */ /* 0x000fce00078e02ff */
.L_x_49:
[----:B------:R-:W-:Y:S05]  /*2880*/  BSYNC B1 ;  /* 0x0000000000017941 */ /* 0x000fea0003800000 */
.L_x_48:
[C---:B------:R-:W-:Y:S01]  /*2890*/  ISETP.LT.OR P1, PT, R72.reuse, 0x9, !P1 ;  /* 0x000000094800780c */ /* 0x040fe20004f21670 */
[----:B------:R-:W-:Y:S01]  /*28a0*/  @!P4 IMAD R29, R29, R58, R13 ;  /* 0x0000003a1d1dc224 */ /* 0x000fe200078e020d */
[C---:B------:R-:W-:Y:S01]  /*28b0*/  ISETP.GE.AND P3, PT, R73.reuse, 0x11, PT ;  /* 0x000000114900780c */ /* 0x040fe20003f66270 */
[----:B------:R-:W-:Y:S01]  /*28c0*/  BSSY B1, `(.L_x_50) ;  /* 0x000000a000017945 */ /* 0x000fe20003800000 */
[----:B------:R-:W-:Y:S02]  /*28d0*/  ISETP.GE.AND P2, PT, R73, 0x12, PT ;  /* 0x000000124900780c */ /* 0x000fe40003f46270 */
[----:B------:R0:W-:Y:S01]  /*28e0*/  @!P4 STG.E.U8 desc[UR36][R6.64+0x9], R29 ;  /* 0x0000091d0600c986 */ /* 0x0001e2000c101124 */
[C---:B------:R-:W-:Y:S02]  /*28f0*/  ISETP.LT.OR P0, PT, R72.reuse, 0x9, !P0 ;  /* 0x000000094800780c */ /* 0x040fe40004701670 */
[C---:B------:R-:W-:Y:S02]  /*2900*/  ISETP.LT.OR P5, PT, R72.reuse, 0x1, !P3 ;  /* 0x000000014800780c */ /* 0x040fe40005fa1670 */
[----:B------:R-:W-:-:S02]  /*2910*/  ISETP.LT.OR P4, PT, R72, 0x1, !P2 ;  /* 0x000000014800780c */ /* 0x000fc40005781670 */
[----:B------:R-:W-:Y:S11]  /*2920*/  @P1 BRA `(.L_x_51) ;  /* 0x00000000000c1947 */ /* 0x000ff60003800000 */
[----:B------:R-:W5:Y:S02]  /*2930*/  LDG.E.U8 R68, desc[UR36][R8.64+0x8] ;  /* 0x0000082408447981 */ /* 0x000f64000c1e1100 */
[----:B-----5:R-:W-:-:S05]  /*2940*/  PRMT R0, R68, 0x8880, RZ ;  /* 0x0000888044007816 */ /* 0x020fca00000000ff */
[----:B------:R-:W-:-:S07]  /*2950*/  IMAD R13, R0, R59, RZ ;  /* 0x0000003b000d7224 */ /* 0x000fce00078e02ff */
.L_x_51:
[----:B------:R-:W-:Y:S05]  /*2960*/  BSYNC B1 ;  /* 0x0000000000017941 */ /* 0x000fea0003800000 */
.L_x_50:
[----:B---3--:R-:W-:Y:S01]  /*2970*/  @!P1 IMAD R11, R30, R58, R13 ;  /* 0x0000003a1e0b9224 */ /* 0x008fe200078e020d */
[----:B------:R-:W-:Y:S04]  /*2980*/  BSSY B1, `(.L_x_52) ;  /* 0x0000006000017945 */ /* 0x000fe80003800000 */
[----:B------:R3:W-:Y:S01]  /*2990*/  @!P1 STG.E.U8 desc[UR36][R4.64+0x8], R11 ;  /* 0x0000080b04009986 */ /* 0x0007e2000c101124 */
[----:B------:R-:W-:Y:S05]  /*29a0*/  @P0 BRA `(.L_x_53) ;  /* 0x00000000000c0947 */ /* 0x000fea0003800000 */
[----:B------:R-:W5:Y:S02]  /*29b0*/  LDG.E.U8 R68, desc[UR36][R8.64+0x9] ;  /* 0x0000092408447981 */ /* 0x000f64000c1e1100 */
[----:B-----5:R-:W-:-:S05]  /*29c0*/  PRMT R0, R68, 0x8880, RZ ;  /* 0x0000888044007816 */ /* 0x020fca00000000ff */
[----:B------:R-:W-:-:S07]  /*29d0*/  IMAD R13, R0, R59, RZ ;  /* 0x0000003b000d7224 */ /* 0x000fce00078e02ff */
.L_x_53:
[----:B------:R-:W-:Y:S05]  /*29e0*/  BSYNC B1 ;  /* 0x0000000000017941 */ /* 0x000fea0003800000 */
.L_x_52:
[----:B------:R-:W-:Y:S01]  /*29f0*/  @!P0 IMAD R31, R31, R58, R13 ;  /* 0x0000003a1f1f8224 */ /* 0x000fe200078e020d */
[----:B------:R-:W-:Y:S04]  /*2a00*/  BSSY B1, `(.L_x_54) ;  /* 0x0000006000017945 */ /* 0x000fe80003800000 */
[----:B------:R0:W-:Y:S01]  /*2a10*/  @!P0 STG.E.U8 desc[UR36][R4.64+0x9], R31 ;  /* 0x0000091f04008986 */ /* 0x0001e2000c101124 */
[----:B------:R-:W-:Y:S05]  /*2a20*/  @P5 BRA `(.L_x_55) ;  /* 0x00000000000c5947 */ /* 0x000fea0003800000 */
[----:B------:R-:W5:Y:S02]  /*2a30*/  LDG.E.U8 R68, desc[UR36][R2.64+0x10] ;  /* 0x0000102402447981 */ /* 0x000f64000c1e1100 */
[----:B-----5:R-:W-:-:S05]  /*2a40*/  PRMT R0, R68, 0x8880, RZ ;  /* 0x0000888044007816 */ /* 0x020fca00000000ff */
[----:B------:R-:W-:-:S07]  /*2a50*/  IMAD R13, R0, R59, RZ ;  /* 0x0000003b000d7224 */ /* 0x000fce00078e02ff */
.L_x_55:
[----:B------:R-:W-:Y:S05]  /*2a60*/  BSYNC B1 ;  /* 0x0000000000017941 */ /* 0x000fea0003800000 */
.L_x_54:
[----:B---3--:R-:W-:Y:S01]  /*2a70*/  @!P5 IMAD R11, R32, R58, R13 ;  /* 0x0000003a200bd224 */ /* 0x008fe200078e020d */
[----:B------:R-:W-:Y:S04]  /*2a80*/  BSSY B1, `(.L_x_56) ;  /* 0x0000006000017945 */ /* 0x000fe80003800000 */
[----:B------:R3:W-:Y:S01]  /*2a90*/  @!P5 STG.E.U8 desc[UR36][R6.64+0x10], R11 ;  /* 0x0000100b0600d986 */ /* 0x0007e2000c101124 */
[----:B------:R-:W-:Y:S05]  /*2aa0*/  @P4 BRA `(.L_x_57) ;  /* 0x00000000000c4947 */ /* 0x000fea0003800000 */
[----:B------:R-:W5:Y:S02]  /*2ab0*/  LDG.E.U8 R68, desc[UR36][R2.64+0x11] ;  /* 0x0000112402447981 */ /* 0x000f64000c1e1100 */
[----:B-----5:R-:W-:-:S05]  /*2ac0*/  PRMT R0, R68, 0x8880, RZ ;  /* 0x0000888044007816 */ /* 0x020fca00000000ff */
[----:B------:R-:W-:-:S07]  /*2ad0*/  IMAD R13, R0, R59, RZ ;  /* 0x0000003b000d7224 */ /* 0x000fce00078e02ff */
.L_x_57:
[----:B------:R-:W-:Y:S05]  /*2ae0*/  BSYNC B1 ;  /* 0x0000000000017941 */ /* 0x000fea0003800000 */
.L_x_56:
        /* <DEDUP_REMOVED lines=13> */
.L_x_59:
[----:B------:R-:W-:Y:S05]  /*2bc0*/  BSYNC B1 ;  /* 0x0000000000017941 */ /* 0x000fea0003800000 */
.L_x_58:
[----:B---3--:R-:W-:Y:S01]  /*2bd0*/  @!P3 IMAD R11, R34, R58, R13 ;  /* 0x0000003a220bb224 */ /* 0x008fe200078e020d */
[----:B------:R-:W-:Y:S04]  /*2be0*/  BSSY B1, `(.L_x_60) ;  /* 0x0000006000017945 */ /* 0x000fe80003800000 */
[----:B------:R3:W-:Y:S01]  /*2bf0*/  @!P3 STG.E.U8 desc[UR36][R4.64+0x10], R11 ;  /* 0x0000100b0400b986 */ /* 0x0007e2000c101124 */
[----:B------:R-:W-:Y:S05]  /*2c00*/  @P2 BRA `(.L_x_61) ;  /* 0x00000000000c2947 */ /* 0x000fea0003800000 */
[----:B------:R-:W5:Y:S02]  /*2c10*/  LDG.E.U8 R68, desc[UR36][R8.64+0x11] ;  /* 0x0000112408447981 */ /* 0x000f64000c1e1100 */
[----:B-----5:R-:W-:-:S05]  /*2c20*/  PRMT R0, R68, 0x8880, RZ ;  /* 0x0000888044007816 */ /* 0x020fca00000000ff */
[----:B------:R-:W-:-:S07]  /*2c30*/  IMAD R13, R0, R59, RZ ;  /* 0x0000003b000d7224 */ /* 0x000fce00078e02ff */
.L_x_61:
[----:B------:R-:W-:Y:S05]  /*2c40*/  BSYNC B1 ;  /* 0x0000000000017941 */ /* 0x000fea0003800000 */
.L_x_60:
[----:B------:R-:W-:Y:S01]  /*2c50*/  @!P2 IMAD R35, R35, R58, R13 ;  /* 0x0000003a2323a224 */ /* 0x000fe200078e020d */
[----:B------:R-:W-:Y:S04]  /*2c60*/  BSSY B1, `(.L_x_62) ;  /* 0x0000006000017945 */ /* 0x000fe80003800000 */
[----:B------:R0:W-:Y:S01]  /*2c70*/  @!P2 STG.E.U8 desc[UR36][R4.64+0x11], R35 ;  /* 0x000011230400a986 */ /* 0x0001e2000c101124 */
[----:B------:R-:W-:Y:S05]  /*2c80*/  @P5 BRA `(.L_x_63) ;  /* 0x00000000000c5947 */ /* 0x000fea0003800000 */
[----:B------:R-:W5:Y:S02]  /*2c90*/  LDG.E.U8 R68, desc[UR36][R2.64+0x18] ;  /* 0x0000182402447981 */ /* 0x000f64000c1e1100 */
[----:B-----5:R-:W-:-:S05]  /*2ca0*/  PRMT R0, R68, 0x8880, RZ ;  /* 0x0000888044007816 */ /* 0x020fca00000000ff */
[----:B------:R-:W-:-:S07]  /*2cb0*/  IMAD R13, R0, R59, RZ ;  /* 0x0000003b000d7224 */ /* 0x000fce00078e02ff */
.L_x_63:
[----:B------:R-:W-:Y:S05]  /*2cc0*/  BSYNC B1 ;  /* 0x0000000000017941 */ /* 0x000fea0003800000 */
.L_x_62:
[----:B---3--:R-:W-:Y:S01]  /*2cd0*/  @!P5 IMAD R11, R36, R58, R13 ;  /* 0x0000003a240bd224 */ /* 0x008fe200078e020d */
[----:B------:R-:W-:Y:S04]  /*2ce0*/  BSSY B1, `(.L_x_64) ;  /* 0x0000006000017945 */ /* 0x000fe80003800000 */
[----:B------:R3:W-:Y:S01]  /*2cf0*/  @!P5 STG.E.U8 desc[UR36][R6.64+0x18], R11 ;  /* 0x0000180b0600d986 */ /* 0x0007e2000c101124 */
[----:B------:R-:W-:Y:S05]  /*2d00*/  @P4 BRA `(.L_x_65) ;  /* 0x00000000000c4947 */ /* 0x000fea0003800000 */
[----:B------:R-:W5:Y:S02]  /*2d10*/  LDG.E.U8 R68, desc[UR36][R2.64+0x19] ;  /* 0x0000192402447981 */ /* 0x000f64000c1e1100 */
[----:B-----5:R-:W-:-:S05]  /*2d20*/  PRMT R0, R68, 0x8880, RZ ;  /* 0x0000888044007816 */ /* 0x020fca00000000ff */
[----:B------:R-:W-:-:S07]  /*2d30*/  IMAD R13, R0, R59, RZ ;  /* 0x0000003b000d7224 */ /* 0x000fce00078e02ff */
.L_x_65:
[----:B------:R-:W-:Y:S05]  /*2d40*/  BSYNC B1 ;  /* 0x0000000000017941 */ /* 0x000fea0003800000 */
.L_x_64:
        /* <DEDUP_REMOVED lines=13> */
.L_x_67:
[----:B------:R-:W-:Y:S05]  /*2e20*/  BSYNC B1 ;  /* 0x0000000000017941 */ /* 0x000fea0003800000 */
.L_x_66:
[----:B---3--:R-:W-:Y:S01]  /*2e30*/  @!P1 IMAD R11, R38, R58, R13 ;  /* 0x0000003a260b9224 */ /* 0x008fe200078e020d */
[----:B------:R-:W-:Y:S04]  /*2e40*/  BSSY B1, `(.L_x_68) ;  /* 0x0000006000017945 */ /* 0x000fe80003800000 */
[----:B------:R3:W-:Y:S01]  /*2e50*/  @!P1 STG.E.U8 desc[UR36][R4.64+0x18], R11 ;  /* 0x0000180b04009986 */ /* 0x0007e2000c101124 */
[----:B------:R-:W-:Y:S05]  /*2e60*/  @P4 BRA `(.L_x_69) ;  /* 0x00000000000c4947 */ /* 0x000fea0003800000 */
[----:B------:R-:W5:Y:S02]  /*2e70*/  LDG.E.U8 R68, desc[UR36][R8.64+0x19] ;  /* 0x0000192408447981 */ /* 0x000f64000c1e1100 */
[----:B-----5:R-:W-:-:S05]  /*2e80*/  PRMT R0, R68, 0x8880, RZ ;  /* 0x0000888044007816 */ /* 0x020fca00000000ff */
[----:B------:R-:W-:-:S07]  /*2e90*/  IMAD R13, R0, R59, RZ ;  /* 0x0000003b000d7224 */ /* 0x000fce00078e02ff */
.L_x_69:
[----:B------:R-:W-:Y:S05]  /*2ea0*/  BSYNC B1 ;  /* 0x0000000000017941 */ /* 0x000fea0003800000 */
.L_x_68:
[----:B------:R-:W-:Y:S01]  /*2eb0*/  @!P4 IMAD R39, R39, R58, R13 ;  /* 0x0000003a2727c224 */ /* 0x000fe200078e020d */
[----:B------:R-:W-:Y:S04]  /*2ec0*/  BSSY B1, `(.L_x_70) ;  /* 0x0000006000017945 */ /* 0x000fe80003800000 */
[----:B------:R0:W-:Y:S01]  /*2ed0*/  @!P4 STG.E.U8 desc[UR36][R4.64+0x19], R39 ;  /* 0x000019270400c986 */ /* 0x0001e2000c101124 */
[----:B------:R-:W-:Y:S05]  /*2ee0*/  @P5 BRA `(.L_x_71) ;  /* 0x00000000000c5947 */ /* 0x000fea0003800000 */
[----:B------:R-:W5:Y:S02]  /*2ef0*/  LDG.E.U8 R68, desc[UR36][R2.64+0x20] ;  /* 0x0000202402447981 */ /* 0x000f64000c1e1100 */
[----:B-----5:R-:W-:-:S05]  /*2f00*/  PRMT R0, R68, 0x8880, RZ ;  /* 0x0000888044007816 */ /* 0x020fca00000000ff */
[----:B------:R-:W-:-:S07]  /*2f10*/  IMAD R13, R0, R59, RZ ;  /* 0x0000003b000d7224 */ /* 0x000fce00078e02ff */
.L_x_71:
[----:B------:R-:W-:Y:S05]  /*2f20*/  BSYNC B1 ;  /* 0x0000000000017941 */ /* 0x000fea0003800000 */
.L_x_70:
[----:B---3--:R-:W-:Y:S01]  /*2f30*/  @!P5 IMAD R11, R40, R58, R13 ;  /* 0x0000003a280bd224 */ /* 0x008fe200078e020d */
[----:B------:R-:W-:Y:S04]  /*2f40*/  BSSY B1, `(.L_x_72) ;  /* 0x0000006000017945 */ /* 0x000fe80003800000 */
[----:B------:R3:W-:Y:S01]  /*2f50*/  @!P5 STG.E.U8 desc[UR36][R6.64+0x20], R11 ;  /* 0x0000200b0600d986 */ /* 0x0007e2000c101124 */
[----:B------:R-:W-:Y:S05]  /*2f60*/  @P0 BRA `(.L_x_73) ;  /* 0x00000000000c0947 */ /* 0x000fea0003800000 */
[----:B------:R-:W5:Y:S02]  /*2f70*/  LDG.E.U8 R68, desc[UR36][R2.64+0x21] ;  /* 0x0000212402447981 */ /* 0x000f64000c1e1100 */
[----:B-----5:R-:W-:-:S05]  /*2f80*/  PRMT R0, R68, 0x8880, RZ ;  /* 0x0000888044007816 */ /* 0x020fca00000000ff */
[----:B------:R-:W-:-:S07]  /*2f90*/  IMAD R13, R0, R59, RZ ;  /* 0x0000003b000d7224 */ /* 0x000fce00078e02ff */
.L_x_73:
[----:B------:R-:W-:Y:S05]  /*2fa0*/  BSYNC B1 ;  /* 0x0000000000017941 */ /* 0x000fea0003800000 */
.L_x_72:
        /* <DEDUP_REMOVED lines=13> */
.L_x_75:
[----:B------:R-:W-:Y:S05]  /*3080*/  BSYNC B1 ;  /* 0x0000000000017941 */ /* 0x000fea0003800000 */
.L_x_74:
[----:B---3--:R-:W-:Y:S01]  /*3090*/  @!P3 IMAD R11, R42, R58, R13 ;  /* 0x0000003a2a0bb224 */ /* 0x008fe200078e020d */
[----:B------:R-:W-:Y:S04]  /*30a0*/  BSSY B1, `(.L_x_76) ;  /* 0x0000006000017945 */ /* 0x000fe80003800000 */
[----:B------:R3:W-:Y:S01]  /*30b0*/  @!P3 STG.E.U8 desc[UR36][R4.64+0x20], R11 ;  /* 0x0000200b0400b986 */ /* 0x0007e2000c101124 */
[----:B------:R-:W-:Y:S05]  /*30c0*/  @P2 BRA `(.L_x_77) ;  /* 0x00000000000c2947 */ /* 0x000fea0003800000 */
[----:B------:R-:W5:Y:S02]  /*30d0*/  LDG.E.U8 R68, desc[UR36][R8.64+0x21] ;  /* 0x0000212408447981 */ /* 0x000f64000c1e1100 */
[----:B-----5:R-:W-:-:S05]  /*30e0*/  PRMT R0, R68, 0x8880, RZ ;  /* 0x0000888044007816 */ /* 0x020fca00000000ff */
[----:B------:R-:W-:-:S07]  /*30f0*/  IMAD R13, R0, R59, RZ ;  /* 0x0000003b000d7224 */ /* 0x000fce00078e02ff */
.L_x_77:
[----:B------:R-:W-:Y:S05]  /*3100*/  BSYNC B1 ;  /* 0x0000000000017941 */ /* 0x000fea0003800000 */
.L_x_76:
[----:B------:R-:W-:Y:S01]  /*3110*/  @!P2 IMAD R43, R43, R58, R13 ;  /* 0x0000003a2b2ba224 */ /* 0x000fe200078e020d */
[----:B------:R-:W-:Y:S04]  /*3120*/  BSSY B1, `(.L_x_78) ;  /* 0x0000006000017945 */ /* 0x000fe80003800000 */
[----:B------:R0:W-:Y:S01]  /*3130*/  @!P2 STG.E.U8 desc[UR36][R4.64+0x21], R43 ;  /* 0x0000212b0400a986 */ /* 0x0001e2000c101124 */
[----:B------:R-:W-:Y:S05]  /*3140*/  @P0 BRA `(.L_x_79) ;  /* 0x00000000000c0947 */ /* 0x000fea0003800000 */
[----:B------:R-:W5:Y:S02]  /*3150*/  LDG.E.U8 R68, desc[UR36][R2.64+0x28] ;  /* 0x0000282402447981 */ /* 0x000f64000c1e1100 */
[----:B-----5:R-:W-:-:S05]  /*3160*/  PRMT R0, R68, 0x8880, RZ ;  /* 0x0000888044007816 */ /* 0x020fca00000000ff */
[----:B------:R-:W-:-:S07]  /*3170*/  IMAD R13, R0, R59, RZ ;  /* 0x0000003b000d7224 */ /* 0x000fce00078e02ff */
.L_x_79:
[----:B------:R-:W-:Y:S05]  /*3180*/  BSYNC B1 ;  /* 0x0000000000017941 */ /* 0x000fea0003800000 */
.L_x_78:
[----:B---3--:R-:W-:Y:S01]  /*3190*/  @!P0 IMAD R11, R44, R58, R13 ;  /* 0x0000003a2c0b8224 */ /* 0x008fe200078e020d */
[----:B------:R-:W-:Y:S04]  /*31a0*/  BSSY B1, `(.L_x_80) ;  /* 0x0000006000017945 */ /* 0x000fe80003800000 */
[----:B------:R3:W-:Y:S01]  /*31b0*/  @!P0 STG.E.U8 desc[UR36][R6.64+0x28], R11 ;  /* 0x0000280b06008986 */ /* 0x0007e2000c101124 */
[----:B------:R-:W-:Y:S05]  /*31c0*/  @P5 BRA `(.L_x_81) ;  /* 0x00000000000c5947 */ /* 0x000fea0003800000 */
[----:B------:R-:W5:Y:S02]  /*31d0*/  LDG.E.U8 R68, desc[UR36][R2.64+0x29] ;  /* 0x0000292402447981 */ /* 0x000f64000c1e1100 */
[----:B-----5:R-:W-:-:S05]  /*31e0*/  PRMT R0, R68, 0x8880, RZ ;  /* 0x0000888044007816 */ /* 0x020fca00000000ff */
[----:B------:R-:W-:-:S07]  /*31f0*/  IMAD R13, R0, R59, RZ ;  /* 0x0000003b000d7224 */ /* 0x000fce00078e02ff */
.L_x_81:
[----:B------:R-:W-:Y:S05]  /*3200*/  BSYNC B1 ;  /* 0x0000000000017941 */ /* 0x000fea0003800000 */
.L_x_80:
        /* <DEDUP_REMOVED lines=13> */
.L_x_83:
[----:B------:R-:W-:Y:S05]  /*32e0*/  BSYNC B1 ;  /* 0x0000000000017941 */ /* 0x000fea0003800000 */
.L_x_82:
[----:B---3--:R-:W-:Y:S01]  /*32f0*/  @!P4 IMAD R11, R46, R58, R13 ;  /* 0x0000003a2e0bc224 */ /* 0x008fe200078e020d */
[----:B------:R-:W-:Y:S04]  /*3300*/  BSSY B1, `(.L_x_84) ;  /* 0x0000006000017945 */ /* 0x000fe80003800000 */
[----:B------:R3:W-:Y:S01]  /*3310*/  @!P4 STG.E.U8 desc[UR36][R4.64+0x28], R11 ;  /* 0x0000280b0400c986 */ /* 0x0007e2000c101124 */
[----:B------:R-:W-:Y:S05]  /*3320*/  @P1 BRA `(.L_x_85) ;  /* 0x00000000000c1947 */ /* 0x000fea0003800000 */
[----:B------:R-:W5:Y:S02]  /*3330*/  LDG.E.U8 R68, desc[UR36][R8.64+0x29] ;  /* 0x0000292408447981 */ /* 0x000f64000c1e1100 */
[----:B-----5:R-:W-:-:S05]  /*3340*/  PRMT R0, R68, 0x8880, RZ ;  /* 0x0000888044007816 */ /* 0x020fca00000000ff */
[----:B------:R-:W-:-:S07]  /*3350*/  IMAD R13, R0, R59, RZ ;  /* 0x0000003b000d7224 */ /* 0x000fce00078e02ff */
.L_x_85:
[----:B------:R-:W-:Y:S05]  /*3360*/  BSYNC B1 ;  /* 0x0000000000017941 */ /* 0x000fea0003800000 */
.L_x_84:
[----:B------:R-:W-:Y:S01]  /*3370*/  @!P1 IMAD R47, R47, R58, R13 ;  /* 0x0000003a2f2f9224 */ /* 0x000fe200078e020d */
[----:B------:R-:W-:Y:S04]  /*3380*/  BSSY B1, `(.L_x_86) ;  /* 0x0000006000017945 */ /* 0x000fe80003800000 */
[----:B------:R0:W-:Y:S01]  /*3390*/  @!P1 STG.E.U8 desc[UR36][R4.64+0x29], R47 ;  /* 0x0000292f04009986 */ /* 0x0001e2000c101124 */
[----:B------:R-:W-:Y:S05]  /*33a0*/  @P3 BRA `(.L_x_87) ;  /* 0x00000000000c3947 */ /* 0x000fea0003800000 */
[----:B------:R-:W5:Y:S02]  /*33b0*/  LDG.E.U8 R68, desc[UR36][R2.64+0x30] ;  /* 0x0000302402447981 */ /* 0x000f64000c1e1100 */
[----:B-----5:R-:W-:-:S05]  /*33c0*/  PRMT R0, R68, 0x8880, RZ ;  /* 0x0000888044007816 */ /* 0x020fca00000000ff */
[----:B------:R-:W-:-:S07]  /*33d0*/  IMAD R13, R0, R59, RZ ;  /* 0x0000003b000d7224 */ /* 0x000fce00078e02ff */
.L_x_87:
[----:B------:R-:W-:Y:S05]  /*33e0*/  BSYNC B1 ;  /* 0x0000000000017941 */ /* 0x000fea0003800000 */
.L_x_86:
[----:B---3--:R-:W-:Y:S01]  /*33f0*/  @!P3 IMAD R11, R48, R58, R13 ;  /* 0x0000003a300bb224 */ /* 0x008fe200078e020d */
[----:B------:R-:W-:Y:S04]  /*3400*/  BSSY B1, `(.L_x_88) ;  /* 0x0000006000017945 */ /* 0x000fe80003800000 */
[----:B------:R3:W-:Y:S01]  /*3410*/  @!P3 STG.E.U8 desc[UR36][R6.64+0x30], R11 ;  /* 0x0000300b0600b986 */ /* 0x0007e2000c101124 */
[----:B------:R-:W-:Y:S05]  /*3420*/  @P5 BRA `(.L_x_89) ;  /* 0x00000000000c5947 */ /* 0x000fea0003800000 */
[----:B------:R-:W5:Y:S02]  /*3430*/  LDG.E.U8 R68, desc[UR36][R2.64+0x31] ;  /* 0x0000312402447981 */ /* 0x000f64000c1e1100 */
[----:B-----5:R-:W-:-:S05]  /*3440*/  PRMT R0, R68, 0x8880, RZ ;  /* 0x0000888044007816 */ /* 0x020fca00000000ff */
[----:B------:R-:W-:-:S07]  /*3450*/  IMAD R13, R0, R59, RZ ;  /* 0x0000003b000d7224 */ /* 0x000fce00078e02ff */
.L_x_89:
[----:B------:R-:W-:Y:S05]  /*3460*/  BSYNC B1 ;  /* 0x0000000000017941 */ /* 0x000fea0003800000 */
.L_x_88:
        /* <DEDUP_REMOVED lines=9> */
[----:B------:R-:W-:Y:S01]  /*3500*/  ISETP.LT.OR P3, PT, R72, 0x9, !P3 ;  /* 0x000000094800780c */ /* 0x000fe20005f61670 */
[----:B------:R-:W-:-:S12]  /*3510*/  @P2 BRA `(.L_x_91) ;  /* 0x00000000000c2947 */ /* 0x000fd80003800000 */
[----:B------:R-:W5:Y:S02]  /*3520*/  LDG.E.U8 R68, desc[UR36][R8.64+0x30] ;  /* 0x0000302408447981 */ /* 0x000f64000c1e1100 */
[----:B-----5:R-:W-:-:S05]  /*3530*/  PRMT R0, R68, 0x8880, RZ ;  /* 0x0000888044007816 */ /* 0x020fca00000000ff */
[----:B------:R-:W-:-:S07]  /*3540*/  IMAD R13, R0, R59, RZ ;  /* 0x0000003b000d7224 */ /* 0x000fce00078e02ff */
.L_x_91:
[----:B------:R-:W-:Y:S05]  /*3550*/  BSYNC B1 ;  /* 0x0000000000017941 */ /* 0x000fea0003800000 */
.L_x_90:
[----:B---3--:R-:W-:Y:S01]  /*3560*/  @!P2 IMAD R11, R50, R58, R13 ;  /* 0x0000003a320ba224 */ /* 0x008fe200078e020d */
[----:B------:R-:W-:Y:S04]  /*3570*/  BSSY B1, `(.L_x_92) ;  /* 0x0000006000017945 */ /* 0x000fe80003800000 */
[----:B------:R3:W-:Y:S01]  /*3580*/  @!P2 STG.E.U8 desc[UR36][R4.64+0x30], R11 ;  /* 0x0000300b0400a986 */ /* 0x0007e2000c101124 */
[----:B------:R-:W-:Y:S05]  /*3590*/  @P0 BRA `(.L_x_93) ;  /* 0x00000000000c0947 */ /* 0x000fea0003800000 */
[----:B------:R-:W5:Y:S02]  /*35a0*/  LDG.E.U8 R68, desc[UR36][R8.64+0x31] ;  /* 0x0000312408447981 */ /* 0x000f64000c1e1100 */
[----:B-----5:R-:W-:-:S05]  /*35b0*/  PRMT R0, R68, 0x8880, RZ ;  /* 0x0000888044007816 */ /* 0x020fca00000000ff */
[----:B------:R-:W-:-:S07]  /*35c0*/  IMAD R13, R0, R59, RZ ;  /* 0x0000003b000d7224 */ /* 0x000fce00078e02ff */
.L_x_93:
[----:B------:R-:W-:Y:S05]  /*35d0*/  BSYNC B1 ;  /* 0x0000000000017941 */ /* 0x000fea0003800000 */
.L_x_92:
[----:B------:R-:W-:Y:S01]  /*35e0*/  @!P0 IMAD R51, R51, R58, R13 ;  /* 0x0000003a33338224 */ /* 0x000fe200078e020d */
[----:B------:R-:W-:Y:S04]  /*35f0*/  BSSY B1, `(.L_x_94) ;  /* 0x0000006000017945 */ /* 0x000fe80003800000 */
[----:B------:R0:W-:Y:S01]  /*3600*/  @!P0 STG.E.U8 desc[UR36][R4.64+0x31], R51 ;  /* 0x0000313304008986 */ /* 0x0001e2000c101124 */
[----:B------:R-:W-:Y:S05]  /*3610*/  @P5 BRA `(.L_x_95) ;  /* 0x00000000000c5947 */ /* 0x000fea0003800000 */
[----:B------:R-:W5:Y:S02]  /*3620*/  LDG.E.U8 R68, desc[UR36][R2.64+0x38] ;  /* 0x0000382402447981 */ /* 0x000f64000c1e1100 */
[----:B-----5:R-:W-:-:S05]  /*3630*/  PRMT R0, R68, 0x8880, RZ ;  /* 0x0000888044007816 */ /* 0x020fca00000000ff */
[----:B------:R-:W-:-:S07]  /*3640*/  IMAD R13, R0, R59, RZ ;  /* 0x0000003b000d7224 */ /* 0x000fce00078e02ff */
.L_x_95:
[----:B------:R-:W-:Y:S05]  /*3650*/  BSYNC B1 ;  /* 0x0000000000017941 */ /* 0x000fea0003800000 */
.L_x_94:
[----:B---3--:R-:W-:Y:S01]  /*3660*/  @!P5 IMAD R11, R52, R58, R13 ;  /* 0x0000003a340bd224 */ /* 0x008fe200078e020d */
[----:B------:R-:W-:Y:S04]  /*3670*/  BSSY B1, `(.L_x_96) ;  /* 0x0000006000017945 */ /* 0x000fe80003800000 */
[----:B------:R3:W-:Y:S01]  /*3680*/  @!P5 STG.E.U8 desc[UR36][R6.64+0x38], R11 ;  /* 0x0000380b0600d986 */ /* 0x0007e2000c101124 */
[----:B------:R-:W-:Y:S05]  /*3690*/  @P4 BRA `(.L_x_97) ;  /* 0x00000000000c4947 */ /* 0x000fea0003800000 */
[----:B------:R-:W5:Y:S02]  /*36a0*/  LDG.E.U8 R68, desc[UR36][R2.64+0x39] ;  /* 0x0000392402447981 */ /* 0x000f64000c1e1100 */
[----:B-----5:R-:W-:-:S05]  /*36b0*/  PRMT R0, R68, 0x8880, RZ ;  /* 0x0000888044007816 */ /* 0x020fca00000000ff */
[----:B------:R-:W-:-:S07]  /*36c0*/  IMAD R13, R0, R59, RZ ;  /* 0x0000003b000d7224 */ /* 0x000fce00078e02ff */
.L_x_97:
[----:B------:R-:W-:Y:S05]  /*36d0*/  BSYNC B1 ;  /* 0x0000000000017941 */ /* 0x000fea0003800000 */
.L_x_96:
[----:B------:R-:W-:Y:S01]  /*36e0*/  @!P4 IMAD R53, R53, R58, R13 ;  /* 0x0000003a3535c224 */ /* 0x000fe200078e020d */
[----:B------:R-:W-:Y:S04]  /*36f0*/  BSSY B1, `(.L_x_98) ;  /* 0x0000006000017945 */ /* 0x000fe80003800000 */
[----:B------:R0:W-:Y:S01]  /*3700*/  @!P4 STG.E.U8 desc[UR36][R6.64+0x39], R53 ;  /* 0x000039350600c986 */ /* 0x0001e2000c101124 */
[----:B------:R-:W-:Y:S05]  /*3710*/  @P3 BRA `(.L_x_99) ;  /* 0x00000000000c3947 */ /* 0x000fea0003800000 */
[----:B------:R-:W5:Y:S02]  /*3720*/  LDG.E.U8 R68, desc[UR36][R8.64+0x38] ;  /* 0x0000382408447981 */ /* 0x000f64000c1e1100 */
[----:B-----5:R-:W-:-:S05]  /*3730*/  PRMT R0, R68, 0x8880, RZ ;  /* 0x0000888044007816 */ /* 0x020fca00000000ff */
[----:B------:R-:W-:-:S07]  /*3740*/  IMAD R13, R0, R59, RZ ;  /* 0x0000003b000d7224 */ /* 0x000fce00078e02ff */
.L_x_99:
[----:B------:R-:W-:Y:S05]  /*3750*/  BSYNC B1 ;  /* 0x0000000000017941 */ /* 0x000fea0003800000 */
.L_x_98:
[----:B0-----:R-:W-:Y:S01]  /*3760*/  @!P3 IMAD R3, R54, R58, R13 ;  /* 0x0000003a3603b224 */ /* 0x001fe200078e020d */
[----:B------:R-:W-:Y:S01]  /*3770*/  ISETP.LT.OR P1, PT, R72, 0x9, !P1 ;  /* 0x000000094800780c */ /* 0x000fe20004f21670 */
[----:B------:R-:W-:Y:S03]  /*3780*/  BSSY B1, `(.L_x_100) ;  /* 0x0000006000017945 */ /* 0x000fe60003800000 */
[----:B------:R0:W-:Y:S09]  /*3790*/  @!P3 STG.E.U8 desc[UR36][R4.64+0x38], R3 ;  /* 0x000038030400b986 */ /* 0x0001f2000c101124 */
[----:B------:R-:W-:Y:S05]  /*37a0*/  @P1 BRA `(.L_x_101) ;  /* 0x00000000000c1947 */ /* 0x000fea0003800000 */
[----:B------:R-:W5:Y:S02]  /*37b0*/  LDG.E.U8 R68, desc[UR36][R8.64+0x39] ;  /* 0x0000392408447981 */ /* 0x000f64000c1e1100 */
[----:B-----5:R-:W-:-:S05]  /*37c0*/  PRMT R0, R68, 0x8880, RZ ;  /* 0x0000888044007816 */ /* 0x020fca00000000ff */
[----:B------:R-:W-:-:S07]  /*37d0*/  IMAD R13, R0, R59, RZ ;  /* 0x0000003b000d7224 */ /* 0x000fce00078e02ff */
.L_x_101:
[----:B------:R-:W-:Y:S05]  /*37e0*/  BSYNC B1 ;  /* 0x0000000000017941 */ /* 0x000fea0003800000 */
.L_x_100:
[----:B------:R-:W-:Y:S01]  /*37f0*/  IMAD R13, R55, R58, R13 ;  /* 0x0000003a370d7224 */ /* 0x000fe200078e020d */
[----:B------:R-:W-:Y:S06]  /*3800*/  @P1 BRA `(.L_x_102) ;  /* 0x0000000400c81947 */ /* 0x000fec0003800000 */
[----:B------:R0:W-:Y:S01]  /*3810*/  STG.E.U8 desc[UR36][R4.64+0x39], R13 ;  /* 0x0000390d04007986 */ /* 0x0001e2000c101124 */
[----:B------:R-:W-:Y:S05]  /*3820*/  BRA `(.L_x_102) ;  /* 0x0000000400c07947 */ /* 0x000fea0003800000 */
.L_x_37:
[C---:B------:R-:W-:Y:S02]  /*3830*/  ISETP.GE.AND P1, PT, R73.reuse, 0x1, PT ;  /* 0x000000014900780c */ /* 0x040fe40003f26270 */
[----:B------:R-:W-:Y:S02]  /*3840*/  ISETP.GE.AND P0, PT, R73, 0x2, PT ;  /* 0x000000024900780c */ /* 0x000fe40003f06270 */
[C---:B------:R-:W-:Y:S02]  /*3850*/  ISETP.LT.OR P4, PT, R72.reuse, 0x1, !P1 ;  /* 0x000000014800780c */ /* 0x040fe40004f81670 */
[C---:B------:R-:W-:Y:S02]  /*3860*/  ISETP.LT.OR P5, PT, R72.reuse, 0x1, !P0 ;  /* 0x000000014800780c */ /* 0x040fe400047a1670 */
[C---:B------:R-:W-:Y:S02]  /*3870*/  ISETP.LT.OR P1, PT, R72.reuse, 0x9, !P1 ;  /* 0x000000094800780c */ /* 0x040fe40004f21670 */
[----:B------:R-:W-:-:S02]  /*3880*/  ISETP.LT.OR P0, PT, R72, 0x9, !P0 ;  /* 0x000000094800780c */ /* 0x000fc40004701670 */
[C---:B------:R-:W-:Y:S02]  /*3890*/  ISETP.GE.AND P3, PT, R73.reuse, 0x9, PT ;  /* 0x000000094900780c */ /* 0x040fe40003f66270 */
[----:B------:R-:W-:-:S03]  /*38a0*/  ISETP.GE.AND P2, PT, R73, 0xa, PT ;  /* 0x0000000a4900780c */ /* 0x000fc60003f46270 */
[-C--:B------:R-:W-:Y:S02]  /*38b0*/  @!P4 IMAD R3, R24, R58.reuse, RZ ;  /* 0x0000003a1803c224 */ /* 0x080fe400078e02ff */
[-C--:B------:R-:W-:Y:S02]  /*38c0*/  @!P5 IMAD R25, R25, R58.reuse, RZ ;  /* 0x0000003a1919d224 */ /* 0x080fe400078e02ff */
[-C--:B------:R-:W-:Y:S01]  /*38d0*/  @!P1 IMAD R9, R26, R58.reuse, RZ ;  /* 0x0000003a1a099224 */ /* 0x080fe200078e02ff */
[----:B------:R0:W-:Y:S01]  /*38e0*/  @!P4 STG.E.U8 desc[UR36][R6.64], R3 ;  /* 0x000000030600c986 */ /* 0x0001e2000c101124 */
[C---:B------:R-:W-:Y:S01]  /*38f0*/  ISETP.LT.OR P4, PT, R72.reuse, 0x1, !P3 ;  /* 0x000000014800780c */ /* 0x040fe20005f81670 */
[----:B------:R-:W-:Y:S02]  /*3900*/  @!P0 IMAD R27, R27, R58, RZ ;  /* 0x0000003a1b1b8224 */ /* 0x000fe400078e02ff */
[----:B------:R-:W-:Y:S01]  /*3910*/  @!P5 STG.E.U8 desc[UR36][R6.64+0x1], R25 ;  /* 0x000001190600d986 */ /* 0x000fe2000c101124 */
[----:B------:R-:W-:-:S02]  /*3920*/  ISETP.LT.OR P5, PT, R72, 0x1, !P2 ;  /* 0x000000014800780c */ /* 0x000fc400057a1670 */
[C---:B------:R-:W-:Y:S01]  /*3930*/  ISETP.LT.OR P2, PT, R72.reuse, 0x9, !P2 ;  /* 0x000000094800780c */ /* 0x040fe20005741670 */
[----:B------:R1:W-:Y:S01]  /*3940*/  @!P1 STG.E.U8 desc[UR36][R4.64], R9 ;  /* 0x0000000904009986 */ /* 0x0003e2000c101124 */
[----:B------:R-:W-:Y:S02]  /*3950*/  ISETP.LT.OR P1, PT, R72, 0x9, !P3 ;  /* 0x000000094800780c */ /* 0x000fe40005f21670 */
[C---:B------:R-:W-:Y:S01]  /*3960*/  ISETP.GE.AND P3, PT, R73.reuse, 0x11, PT ;  /* 0x000000114900780c */ /* 0x040fe20003f66270 */
[----:B------:R-:W-:Y:S01]  /*3970*/  @!P0 STG.E.U8 desc[UR36][R4.64+0x1], R27 ;  /* 0x0000011b04008986 */ /* 0x000fe2000c101124 */
[----:B------:R-:W-:Y:S01]  /*3980*/  ISETP.GE.AND P0, PT, R73, 0x12, PT ;  /* 0x000000124900780c */ /* 0x000fe20003f06270 */
[----:B------:R-:W-:-:S04]  /*3990*/  @!P4 IMAD R11, R28, R58, RZ ;  /* 0x0000003a1c0bc224 */ /* 0x000fc800078e02ff */
[-C--:B------:R-:W-:Y:S01]  /*39a0*/  @!P5 IMAD R29, R29, R58.reuse, RZ ;  /* 0x0000003a1d1dd224 */ /* 0x080fe200078e02ff */
[----:B------:R-:W-:Y:S01]  /*39b0*/  @!P4 STG.E.U8 desc[UR36][R6.64+0x8], R11 ;  /* 0x0000080b0600c986 */ /* 0x000fe2000c101124 */
[C---:B------:R-:W-:Y:S01]  /*39c0*/  ISETP.LT.OR P4, PT, R72.reuse, 0x1, !P3 ;  /* 0x000000014800780c */ /* 0x040fe20005f81670 */
[-C--:B------:R-:W-:Y:S02]  /*39d0*/  @!P2 IMAD R31, R31, R58.reuse, RZ ;  /* 0x0000003a1f1fa224 */ /* 0x080fe400078e02ff */
[----:B------:R-:W-:Y:S01]  /*39e0*/  @!P5 STG.E.U8 desc[UR36][R6.64+0x9], R29 ;  /* 0x0000091d0600d986 */ /* 0x000fe2000c101124 */
[----:B------:R-:W-:Y:S01]  /*39f0*/  ISETP.LT.OR P5, PT, R72, 0x1, !P0 ;  /* 0x000000014800780c */ /* 0x000fe200047a1670 */
[----:B0-----:R-:W-:Y:S01]  /*3a00*/  @!P1 IMAD R3, R30, R58, RZ ;  /* 0x0000003a1e039224 */ /* 0x001fe200078e02ff */
[----:B------:R-:W-:Y:S01]  /*3a10*/  ISETP.LT.OR P0, PT, R72, 0x9, !P0 ;  /* 0x000000094800780c */ /* 0x000fe20004701670 */
[----:B------:R-:W-:Y:S01]  /*3a20*/  @!P2 STG.E.U8 desc[UR36][R4.64+0x9], R31 ;  /* 0x0000091f0400a986 */ /* 0x000fe2000c101124 */
[----:B------:R-:W-:-:S03]  /*3a30*/  ISETP.GE.AND P2, PT, R73, 0x19, PT ;  /* 0x000000194900780c */ /* 0x000fc60003f46270 */
[----:B------:R0:W-:Y:S01]  /*3a40*/  @!P1 STG.E.U8 desc[UR36][R4.64+0x8], R3 ;  /* 0x0000080304009986 */ /* 0x0001e2000c101124 */
[----:B------:R-:W-:Y:S01]  /*3a50*/  ISETP.LT.OR P1, PT, R72, 0x9, !P3 ;  /* 0x000000094800780c */ /* 0x000fe20005f21670 */
[----:B-1----:R-:W-:Y:S01]  /*3a60*/  @!P4 IMAD R9, R32, R58, RZ ;  /* 0x0000003a2009c224 */ /* 0x002fe200078e02ff */
[----:B------:R-:W-:-:S03]  /*3a70*/  ISETP.GE.AND P3, PT, R73, 0x1a, PT ;  /* 0x0000001a4900780c */ /* 0x000fc60003f66270 */
[-C--:B------:R-:W-:Y:S01]  /*3a80*/  @!P5 IMAD R33, R33, R58.reuse, RZ ;  /* 0x0000003a2121d224 */ /* 0x080fe200078e02ff */
[----:B------:R-:W-:Y:S01]  /*3a90*/  @!P4 STG.E.U8 desc[UR36][R6.64+0x10], R9 ;  /* 0x000010090600c986 */ /* 0x000fe2000c101124 */
[C---:B------:R-:W-:Y:S01]  /*3aa0*/  ISETP.LT.OR P4, PT, R72.reuse, 0x1, !P3 ;  /* 0x000000014800780c */ /* 0x040fe20005f81670 */
[-C--:B------:R-:W-:Y:S01]  /*3ab0*/  @!P0 IMAD R35, R35, R58.reuse, RZ ;  /* 0x0000003a23238224 */ /* 0x080fe200078e02ff */
[C---:B------:R-:W-:Y:S01]  /*3ac0*/  ISETP.LT.OR P3, PT, R72.reuse, 0x9, !P3 ;  /* 0x000000094800780c */ /* 0x040fe20005f61670 */
[----:B------:R-:W-:Y:S01]  /*3ad0*/  @!P5 STG.E.U8 desc[UR36][R6.64+0x11], R33 ;  /* 0x000011210600d986 */ /* 0x000fe2000c101124 */
[----:B------:R-:W-:Y:S02]  /*3ae0*/  ISETP.LT.OR P5, PT, R72, 0x1, !P2 ;  /* 0x000000014800780c */ /* 0x000fe400057a1670 */
[----:B0-----:R-:W-:Y:S01]  /*3af0*/  @!P1 IMAD R3, R34, R58, RZ ;  /* 0x0000003a22039224 */ /* 0x001fe200078e02ff */
[----:B------:R-:W-:Y:S01]  /*3b00*/  @!P0 STG.E.U8 desc[UR36][R4.64+0x11], R35 ;  /* 0x0000112304008986 */ /* 0x000fe2000c101124 */
[----:B------:R-:W-:-:S02]  /*3b10*/  ISETP.LT.OR P2, PT, R72, 0x9, !P2 ;  /* 0x000000094800780c */ /* 0x000fc40005741670 */
[C---:B------:R-:W-:Y:S01]  /*3b20*/  ISETP.GE.AND P0, PT, R73.reuse, 0x21, PT ;  /* 0x000000214900780c */ /* 0x040fe20003f06270 */
[----:B------:R0:W-:Y:S01]  /*3b30*/  @!P1 STG.E.U8 desc[UR36][R4.64+0x10], R3 ;  /* 0x0000100304009986 */ /* 0x0001e2000c101124 */
[----:B------:R-:W-:Y:S01]  /*3b40*/  ISETP.GE.AND P1, PT, R73, 0x22, PT ;  /* 0x000000224900780c */ /* 0x000fe20003f26270 */
[-C--:B------:R-:W-:Y:S02]  /*3b50*/  @!P4 IMAD R37, R37, R58.reuse, RZ ;  /* 0x0000003a2525c224 */ /* 0x080fe400078e02ff */
[-C--:B------:R-:W-:Y:S02]  /*3b60*/  @!P3 IMAD R39, R39, R58.reuse, RZ ;  /* 0x0000003a2727b224 */ /* 0x080fe400078e02ff */
[-C--:B------:R-:W-:Y:S01]  /*3b70*/  @!P5 IMAD R11, R36, R58.reuse, RZ ;  /* 0x0000003a240bd224 */ /* 0x080fe200078e02ff */
[----:B------:R-:W-:Y:S01]  /*3b80*/  @!P4 STG.E.U8 desc[UR36][R6.64+0x19], R37 ;  /* 0x000019250600c986 */ /* 0x000fe2000c101124 */
[C---:B------:R-:W-:Y:S02]  /*3b90*/  ISETP.LT.OR P4, PT, R72.reuse, 0x1, !P0 ;  /* 0x000000014800780c */ /* 0x040fe40004781670 */
[C---:B------:R-:W-:Y:S01]  /*3ba0*/  ISETP.LT.OR P0, PT, R72.reuse, 0x9, !P0 ;  /* 0x000000094800780c */ /* 0x040fe20004701670 */
[----:B------:R-:W-:Y:S01]  /*3bb0*/  @!P5 STG.E.U8 desc[UR36][R6.64+0x18], R11 ;  /* 0x0000180b0600d986 */ /* 0x000fe2000c101124 */
[----:B------:R-:W-:Y:S01]  /*3bc0*/  ISETP.LT.OR P5, PT, R72, 0x1, !P1 ;  /* 0x000000014800780c */ /* 0x000fe20004fa1670 */
[----:B0-----:R-:W-:Y:S01]  /*3bd0*/  @!P2 IMAD R3, R38, R58, RZ ;  /* 0x0000003a2603a224 */ /* 0x001fe200078e02ff */
[----:B------:R-:W-:Y:S01]  /*3be0*/  ISETP.LT.OR P1, PT, R72, 0x9, !P1 ;  /* 0x000000094800780c */ /* 0x000fe20004f21670 */
[----:B------:R-:W-:Y:S01]  /*3bf0*/  @!P3 STG.E.U8 desc[UR36][R4.64+0x19], R39 ;  /* 0x000019270400b986 */ /* 0x000fe2000c101124 */
[----:B------:R-:W-:-:S03]  /*3c00*/  ISETP.GE.AND P3, PT, R73, 0x29, PT ;  /* 0x000000294900780c */ /* 0x000fc60003f66270 */
[----:B------:R0:W-:Y:S01]  /*3c10*/  @!P2 STG.E.U8 desc[UR36][R4.64+0x18], R3 ;  /* 0x000018030400a986 */ /* 0x0001e2000c101124 */
[----:B------:R-:W-:Y:S01]  /*3c20*/  ISETP.GE.AND P2, PT, R73, 0x2a, PT ;  /* 0x0000002a4900780c */ /* 0x000fe20003f46270 */
[----:B------:R-:W-:-:S04]  /*3c30*/  @!P4 IMAD R9, R40, R58, RZ ;  /* 0x0000003a2809c224 */ /* 0x000fc800078e02ff */
[-C--:B------:R-:W-:Y:S01]  /*3c40*/  @!P5 IMAD R41, R41, R58.reuse, RZ ;  /* 0x0000003a2929d224 */ /* 0x080fe200078e02ff */
[----:B------:R-:W-:Y:S01]  /*3c50*/  @!P4 STG.E.U8 desc[UR36][R6.64+0x20], R9 ;  /* 0x000020090600c986 */ /* 0x000fe2000c101124 */
[C---:B------:R-:W-:Y:S01]  /*3c60*/  ISETP.LT.OR P4, PT, R72.reuse, 0x1, !P3 ;  /* 0x000000014800780c */ /* 0x040fe20005f81670 */
[-C--:B------:R-:W-:Y:S01]  /*3c70*/  @!P1 IMAD R43, R43, R58.reuse, RZ ;  /* 0x0000003a2b2b9224 */ /* 0x080fe200078e02ff */
        /* <DEDUP_REMOVED lines=25> */
[----:B------:R1:W-:Y:S01]  /*3e10*/  @!P4 STG.E.U8 desc[UR36][R6.64+0x30], R9 ;  /* 0x000030090600c986 */ /* 0x0003e2000c101124 */
[C---:B------:R-:W-:Y:S01]  /*3e20*/  ISETP.LT.OR P4, PT, R72.reuse, 0x1, !P2 ;  /* 0x000000014800780c */ /* 0x040fe20005781670 */
[-C--:B------:R-:W-:Y:S01]  /*3e30*/  @!P0 IMAD R51, R51, R58.reuse, RZ ;  /* 0x0000003a33338224 */ /* 0x080fe200078e02ff */
[C---:B------:R-:W-:Y:S01]  /*3e40*/  ISETP.LT.OR P2, PT, R72.reuse, 0x9, !P2 ;  /* 0x000000094800780c */ /* 0x040fe20005741670 */
[----:B------:R2:W-:Y:S01]  /*3e50*/  @!P5 STG.E.U8 desc[UR36][R6.64+0x31], R49 ;  /* 0x000031310600d986 */ /* 0x0005e2000c101124 */
[----:B------:R-:W-:Y:S01]  /*3e60*/  ISETP.LT.OR P5, PT, R72, 0x1, !P3 ;  /* 0x000000014800780c */ /* 0x000fe20005fa1670 */
[-C--:B0-----:R-:W-:Y:S01]  /*3e70*/  @!P1 IMAD R3, R50, R58.reuse, RZ ;  /* 0x0000003a32039224 */ /* 0x081fe200078e02ff */
[----:B------:R-:W-:Y:S01]  /*3e80*/  ISETP.LT.OR P3, PT, R72, 0x9, !P3 ;  /* 0x000000094800780c */ /* 0x000fe20005f61670 */
[----:B------:R2:W-:Y:S04]  /*3e90*/  @!P0 STG.E.U8 desc[UR36][R4.64+0x31], R51 ;  /* 0x0000313304008986 */ /* 0x0005e8000c101124 */
[----:B------:R2:W-:Y:S02]  /*3ea0*/  @!P1 STG.E.U8 desc[UR36][R4.64+0x30], R3 ;  /* 0x0000300304009986 */ /* 0x0005e4000c101124 */
[----:B------:R-:W-:-:S02]  /*3eb0*/  @!P4 IMAD R11, R52, R58, RZ ;  /* 0x0000003a340bc224 */ /* 0x000fc400078e02ff */
[-C--:B-1----:R-:W-:Y:S02]  /*3ec0*/  @!P2 IMAD R9, R54, R58.reuse, RZ ;  /* 0x0000003a3609a224 */ /* 0x082fe400078e02ff */
[-C--:B------:R-:W-:Y:S01]  /*3ed0*/  @!P5 IMAD R53, R53, R58.reuse, RZ ;  /* 0x0000003a3535d224 */ /* 0x080fe200078e02ff */
[----:B------:R2:W-:Y:S01]  /*3ee0*/  @!P4 STG.E.U8 desc[UR36][R6.64+0x38], R11 ;  /* 0x0000380b0600c986 */ /* 0x0005e2000c101124 */
[----:B------:R-:W-:-:S03]  /*3ef0*/  @!P3 IMAD R55, R55, R58, RZ ;  /* 0x0000003a3737b224 */ /* 0x000fc600078e02ff */
[----:B------:R2:W-:Y:S04]  /*3f00*/  @!P5 STG.E.U8 desc[UR36][R6.64+0x39], R53 ;  /* 0x000039350600d986 */ /* 0x0005e8000c101124 */
[----:B------:R2:W-:Y:S04]  /*3f10*/  @!P2 STG.E.U8 desc[UR36][R4.64+0x38], R9 ;  /* 0x000038090400a986 */ /* 0x0005e8000c101124 */
[----:B------:R2:W-:Y:S02]  /*3f20*/  @!P3 STG.E.U8 desc[UR36][R4.64+0x39], R55 ;  /* 0x000039370400b986 */ /* 0x0005e4000c101124 */
.L_x_102:
[----:B------:R-:W-:Y:S05]  /*3f30*/  BSYNC B0 ;  /* 0x0000000000007941 */ /* 0x000fea0003800000 */
.L_x_36:
[----:B0-2---:R-:W2:Y:S01]  /*3f40*/  LDL.64 R2, [R1] ;  /* 0x0000000001027983 */ /* 0x005ea20000100a00 */
[----:B------:R-:W-:Y:S01]  /*3f50*/  ULDC.64 UR4, c[0x0][0x650] ;  /* 0x0001940000047ab9 */ /* 0x000fe20000000a00 */
[----:B------:R0:W-:Y:S01]  /*3f60*/  SYNCS.ARRIVE.TRANS64.A1T0 RZ, [R66+UR47], RZ ;  /* 0x000000ff42ff79a7 */ /* 0x0001e2000810002f */
[----:B------:R-:W-:Y:S01]  /*3f70*/  PRMT R0, RZ, 0x7610, R0 ;  /* 0x00007610ff007816 */ /* 0x000fe20000000000 */
[----:B------:R-:W-:Y:S02]  /*3f80*/  IMAD.MOV.U32 R19, RZ, RZ, -0x1 ;  /* 0xffffffffff137424 */ /* 0x000fe400078e00ff */
[----:B------:R-:W-:Y:S01]  /*3f90*/  IMAD.MOV.U32 R22, RZ, RZ, -0x1 ;  /* 0xffffffffff167424 */ /* 0x000fe200078e00ff */
[----:B--2---:R-:W-:-:S04]  /*3fa0*/  LEA R18, P0, R2, R18, 0x1 ;  /* 0x0000001202127211 */ /* 0x004fc800078008ff */
[----:B------:R-:W-:Y:S01]  /*3fb0*/  LEA.HI.X R17, R2, R17, R23, 0x1, P0 ;  /* 0x0000001102117211 */ /* 0x000fe200000f0c17 */
[----:B------:R-:W-:Y:S01]  /*3fc0*/  IMAD.MOV.U32 R2, RZ, RZ, -0x1 ;  /* 0xffffffffff027424 */ /* 0x000fe200078e00ff */
[----:B------:R-:W-:-:S04]  /*3fd0*/  ISETP.GE.U32.AND P0, PT, R18, UR4, PT ;  /* 0x0000000412007c0c */ /* 0x000fc8000bf06070 */
[----:B------:R-:W-:-:S13]  /*3fe0*/  ISETP.GE.U32.AND.EX P0, PT, R17, UR5, PT, P0 ;  /* 0x0000000511007c0c */ /* 0x000fda000bf06100 */
[----:B0-----:R-:W-:Y:S05]  /*3ff0*/  @P0 BRA `(.L_x_103) ;  /* 0x0000000400700947 */ /* 0x001fea0003800000 */
[----:B------:R-:W0:Y:S01]  /*4000*/  S2R R10, SR_CTAID.X ;  /* 0x00000000000a7919 */ /* 0x000e220000002500 */
[----:B------:R-:W2:Y:S01]  /*4010*/  LDC.64 R8, c[0x0][0x628] ;  /* 0x00018a00ff087b82 */ /* 0x000ea20000000a00 */
[----:B------:R-:W-:Y:S01]  /*4020*/  ULDC UR4, c[0x0][0x150] ;  /* 0x0000540000047ab9 */ /* 0x000fe20000000800 */
[----:B-1-3--:R-:W-:Y:S01]  /*4030*/  IMAD.MOV.U32 R6, RZ, RZ, R18 ;  /* 0x000000ffff067224 */ /* 0x00afe200078e0012 */
[----:B------:R-:W1:Y:S01]  /*4040*/  S2R R20, SR_CTAID.Y ;  /* 0x0000000000147919 */ /* 0x000e620000002600 */
[----:B------:R-:W-:-:S04]  /*4050*/  IMAD.MOV.U32 R7, RZ, RZ, R17 ;  /* 0x000000ffff077224 */ /* 0x000fc800078e0011 */
[----:B------:R-:W3:Y:S08]  /*4060*/  LDC R15, c[0x0][0x144] ;  /* 0x00005100ff0f7b82 */ /* 0x000ef00000000800 */
[----:B------:R-:W1:Y:S08]  /*4070*/  LDC R0, c[0x0][0x630] ;  /* 0x00018c00ff007b82 */ /* 0x000e700000000800 */
[----:B------:R-:W1:Y:S01]  /*4080*/  LDC.64 R12, c[0x0][0x620] ;  /* 0x00018800ff0c7b82 */ /* 0x000e620000000a00 */
[----:B--2---:R-:W-:-:S04]  /*4090*/  ISETP.NE.U32.AND P0, PT, R8, RZ, PT ;  /* 0x000000ff0800720c */ /* 0x004fc80003f05070 */
[----:B------:R-:W-:Y:S02]  /*40a0*/  ISETP.NE.AND.EX P0, PT, R9, RZ, PT, P0 ;  /* 0x000000ff0900720c */ /* 0x000fe40003f05300 */
[----:B0-----:R-:W-:-:S05]  /*40b0*/  I2FP.F32.U32 R2, R10 ;  /* 0x0000000a00027245 */ /* 0x001fca0000201000 */
[----:B------:R-:W-:-:S04]  /*40c0*/  FMUL R2, R2, UR4 ;  /* 0x0000000402027c20 */ /* 0x000fc80008400000 */
[----:B------:R0:W2:Y:S02]  /*40d0*/  F2I.U32.TRUNC.NTZ R14, R2 ;  /* 0x00000002000e7305 */ /* 0x0000a4000020f000 */
[----:B---3--:R-:W-:Y:S05]  /*40e0*/  @!P0 BRA `(.L_x_104) ;  /* 0x0000000000288947 */ /* 0x008fea0003800000 */
[----:B------:R-:W3:Y:S02]  /*40f0*/  LDC R3, c[0x0][0x634] ;  /* 0x00018d00ff037b82 */ /* 0x000ee40000000800 */
[----:B---3--:R-:W-:-:S05]  /*4100*/  IADD3 R7, P0, R18, R3, RZ ;  /* 0x0000000312077210 */ /* 0x008fca0007f1e0ff */
[----:B------:R-:W-:-:S04]  /*4110*/  IMAD.X R11, RZ, RZ, R17, P0 ;  /* 0x000000ffff0b7224 */ /* 0x000fc800000e0611 */
[----:B0-----:R-:W-:-:S04]  /*4120*/  IMAD.WIDE.U32 R2, R11, R8, RZ ;  /* 0x000000080b027225 */ /* 0x001fc800078e00ff */
[----:B----4-:R-:W-:-:S04]  /*4130*/  IMAD.WIDE.U32 R4, P0, R7, R9, R2 ;  /* 0x0000000907047225 */ /* 0x010fc80007800002 */
[----:B------:R-:W-:-:S04]  /*4140*/  IMAD.WIDE.U32 R2, R7, R8, RZ ;  /* 0x0000000807027225 */ /* 0x000fc800078e00ff */
[----:B------:R-:W-:Y:S01]  /*4150*/  IMAD.X R7, RZ, RZ, RZ, P0 ;  /* 0x000000ffff077224 */ /* 0x000fe200000e06ff */
[----:B------:R-:W-:Y:S01]  /*4160*/  IADD3 RZ, P0, R3, R4, RZ ;  /* 0x0000000403ff7210 */ /* 0x000fe20007f1e0ff */
[----:B------:R-:W-:-:S04]  /*4170*/  IMAD.MOV.U32 R6, RZ, RZ, R5 ;  /* 0x000000ffff067224 */ /* 0x000fc800078e0005 */
[----:B------:R-:W-:-:S08]  /*4180*/  IMAD.WIDE.U32.X R6, R11, R9, R6, P0 ;  /* 0x000000090b067225 */ /* 0x000fd000000e0406 */
.L_x_104:
[----:B----4-:R-:W3:Y:S01]  /*4190*/  LDC.64 R26, c[0x0][0x640] ;  /* 0x00019000ff1a7b82 */ /* 0x010ee20000000a00 */
[-C--:B-1----:R-:W-:Y:S01]  /*41a0*/  SHF.R.U64 R11, R6, R0.reuse, R7 ;  /* 0x00000000060b7219 */ /* 0x082fe20000001207 */
[----:B------:R-:W-:Y:S01]  /*41b0*/  IMAD.MOV.U32 R19, RZ, RZ, R17 ;  /* 0x000000ffff137224 */ /* 0x000fe200078e0011 */
[----:B------:R-:W-:Y:S01]  /*41c0*/  SHF.R.U32.HI R0, RZ, R0, R7 ;  /* 0x00000000ff007219 */ /* 0x000fe20000011607 */
[----:B--2---:R-:W-:Y:S01]  /*41d0*/  IMAD.MOV R14, RZ, RZ, -R14 ;  /* 0x000000ffff0e7224 */ /* 0x004fe200078e0a0e */
[----:B------:R-:W-:Y:S01]  /*41e0*/  IADD3 R5, P0, RZ, -R11, RZ ;  /* 0x8000000bff057210 */ /* 0x000fe20007f1e0ff */
[----:B------:R-:W-:Y:S01]  /*41f0*/  ULDC UR4, c[0x0][0x154] ;  /* 0x0000550000047ab9 */ /* 0x000fe20000000800 */
[----:B------:R-:W-:Y:S01]  /*4200*/  IMAD.MOV.U32 R7, RZ, RZ, 0x1 ;  /* 0x00000001ff077424 */ /* 0x000fe200078e00ff */
[----:B------:R-:W1:Y:S01]  /*4210*/  LDC R4, c[0x0][0x618] ;  /* 0x00018600ff047b82 */ /* 0x000e620000000800 */
[----:B------:R-:W-:Y:S02]  /*4220*/  IMAD R22, R15, R14, R10 ;  /* 0x0000000e0f167224 */ /* 0x000fe400078e020a */
[----:B------:R-:W-:-:S04]  /*4230*/  IMAD.X R3, RZ, RZ, ~R0, P0 ;  /* 0x000000ffff037224 */ /* 0x000fc800000e0e00 */
[-C--:B------:R-:W-:Y:S01]  /*4240*/  IMAD R0, R3, R12.reuse, RZ ;  /* 0x0000000c03007224 */ /* 0x080fe200078e02ff */
[----:B------:R-:W2:Y:S01]  /*4250*/  LDC R6, c[0x0][0x608] ;  /* 0x00018200ff067b82 */ /* 0x000ea20000000800 */
[----:B0-----:R-:W-:-:S04]  /*4260*/  IMAD.WIDE.U32 R2, R5, R12, R18 ;  /* 0x0000000c05027225 */ /* 0x001fc800078e0012 */
[----:B------:R-:W-:Y:S01]  /*4270*/  IMAD R5, R5, R13, R0 ;  /* 0x0000000d05057224 */ /* 0x000fe200078e0200 */
[----:B------:R-:W-:Y:S02]  /*4280*/  I2FP.F32.U32 R0, R20 ;  /* 0x0000001400007245 */ /* 0x000fe40000201000 */
[----:B------:R-:W0:Y:S01]  /*4290*/  LDC R24, c[0x0][0x658] ;  /* 0x00019600ff187b82 */ /* 0x000e220000000800 */
[----:B------:R-:W-:Y:S01]  /*42a0*/  IMAD.IADD R3, R3, 0x1, R5 ;  /* 0x0000000103037824 */ /* 0x000fe200078e0205 */
[----:B---3--:R-:W-:Y:S01]  /*42b0*/  ISETP.NE.U32.AND P0, PT, R26, RZ, PT ;  /* 0x000000ff1a00720c */ /* 0x008fe20003f05070 */
[----:B------:R-:W-:Y:S01]  /*42c0*/  FMUL R0, R0, UR4 ;  /* 0x0000000400007c20 */ /* 0x000fe20008400000 */
[----:B------:R-:W-:Y:S02]  /*42d0*/  IMAD.MOV.U32 R5, RZ, RZ, -0x1 ;  /* 0xffffffffff057424 */ /* 0x000fe400078e00ff */
[----:B------:R-:W-:Y:S01]  /*42e0*/  ISETP.NE.AND.EX P0, PT, R27, RZ, PT, P0 ;  /* 0x000000ff1b00720c */ /* 0x000fe20003f05300 */
[----:B------:R3:W4:Y:S01]  /*42f0*/  F2I.U32.TRUNC.NTZ R12, R0 ;  /* 0x00000000000c7305 */ /* 0x000722000020f000 */
[----:B------:R-:W3:Y:S01]  /*4300*/  LDC R15, c[0x0][0x148] ;  /* 0x00005200ff0f7b82 */ /* 0x000ee20000000800 */
[----:B-1----:R-:W-:-:S02]  /*4310*/  SHF.R.U64 R10, R2, R4, R3 ;  /* 0x00000004020a7219 */ /* 0x002fc40000001203 */
[----:B------:R-:W-:-:S05]  /*4320*/  SHF.R.U32.HI R3, RZ, R4, R3 ;  /* 0x00000004ff037219 */ /* 0x000fca0000011603 */
[----:B------:R-:W1:Y:S01]  /*4330*/  LDC R14, c[0x0][0x600] ;  /* 0x00018000ff0e7b82 */ /* 0x000e620000000800 */
[-CC-:B--2---:R-:W-:Y:S02]  /*4340*/  SHF.R.U64 R8, R10, R6.reuse, R3.reuse ;  /* 0x000000060a087219 */ /* 0x184fe40000001203 */
[----:B------:R-:W-:-:S05]  /*4350*/  SHF.R.U32.HI R3, RZ, R6, R3 ;  /* 0x00000006ff037219 */ /* 0x000fca0000011603 */
[----:B------:R-:W2:Y:S01]  /*4360*/  LDC R21, c[0x0][0x648] ;  /* 0x00019200ff157b82 */ /* 0x000ea20000000800 */
[-CC-:B0-----:R-:W-:Y:S02]  /*4370*/  SHF.R.U64 R13, R8, R24.reuse, R3.reuse ;  /* 0x00000018080d7219 */ /* 0x181fe40000001203 */
[-C--:B------:R-:W-:Y:S02]  /*4380*/  SHF.L.U32 R5, R5, R24.reuse, RZ ;  /* 0x0000001805057219 */ /* 0x080fe400000006ff */
[-C--:B------:R-:W-:Y:S01]  /*4390*/  SHF.R.U32.HI R3, RZ, R24.reuse, R3 ;  /* 0x00000018ff037219 */ /* 0x080fe20000011603 */
[----:B------:R-:W-:Y:S01]  /*43a0*/  IMAD.MOV.U32 R2, RZ, RZ, R13 ;  /* 0x000000ffff027224 */ /* 0x000fe200078e000d */
[----:B------:R-:W-:Y:S01]  /*43b0*/  SHF.L.U32 R24, R7, R24, RZ ;  /* 0x0000001807187219 */ /* 0x000fe200000006ff */
[----:B------:R-:W0:Y:S01]  /*43c0*/  LDC R25, c[0x0][0x638] ;  /* 0x00018e00ff197b82 */ /* 0x000e220000000800 */
[----:B------:R-:W-:-:S07]  /*43d0*/  LOP3.LUT R19, RZ, R5, RZ, 0x33, !PT ;  /* 0x00000005ff137212 */ /* 0x000fce00078e33ff */
[----:B------:R-:W0:Y:S01]  /*43e0*/  LDC R28, c[0x0][0x610] ;  /* 0x00018400ff1c7b82 */ /* 0x000e220000000800 */
[----:B----4-:R-:W-:Y:S05]  /*43f0*/  @!P0 BRA `(.L_x_105) ;  /* 0x0000000000288947 */ /* 0x010fea0003800000 */
[----:B---3--:R-:W3:Y:S02]  /*4400*/  LDC R0, c[0x0][0x64c] ;  /* 0x00019300ff007b82 */ /* 0x008ee40000000800 */
[----:B---3--:R-:W-:-:S05]  /*4410*/  IADD3 R7, P0, R13, R0, RZ ;  /* 0x000000000d077210 */ /* 0x008fca0007f1e0ff */
        /* <DEDUP_REMOVED lines=8> */
.L_x_105:
[----:B------:R-:W4:Y:S01]  /*44a0*/  LDC R4, c[0x0][0x65c] ;  /* 0x00019700ff047b82 */ /* 0x000f220000000800 */
[----:B--23--:R-:W-:Y:S01]  /*44b0*/  SHF.R.U64 R0, R2, R21, R3 ;  /* 0x0000001502007219 */ /* 0x00cfe20000001203 */
[----:B-1----:R-:W-:Y:S01]  /*44c0*/  VIADD R3, R14, 0xffffffff ;  /* 0xffffffff0e037836 */ /* 0x002fe20000000000 */
[----:B------:R-:W-:Y:S01]  /*44d0*/  LOP3.LUT R19, R8, R19, RZ, 0xc0, !PT ;  /* 0x0000001308137212 */ /* 0x000fe200078ec0ff */
[----:B------:R-:W-:Y:S02]  /*44e0*/  IMAD.MOV R12, RZ, RZ, -R12 ;  /* 0x000000ffff0c7224 */ /* 0x000fe400078e0a0c */
[----:B------:R-:W-:Y:S01]  /*44f0*/  IMAD.MOV R2, RZ, RZ, -R0 ;  /* 0x000000ffff027224 */ /* 0x000fe200078e0a00 */
[----:B------:R-:W-:Y:S01]  /*4500*/  LOP3.LUT R3, R10, R3, RZ, 0xc0, !PT ;  /* 0x000000030a037212 */ /* 0x000fe200078ec0ff */
[----:B------:R-:W-:Y:S02]  /*4510*/  IMAD R19, R24, R0, R19 ;  /* 0x0000000018137224 */ /* 0x000fe400078e0213 */
[----:B0-----:R-:W-:-:S04]  /*4520*/  IMAD R0, R2, R25, R13 ;  /* 0x0000001902007224 */ /* 0x001fc800078e020d */
[----:B------:R-:W-:Y:S01]  /*4530*/  IMAD R2, R0, R14, R3 ;  /* 0x0000000e00027224 */ /* 0x000fe200078e0203 */
[----:B----4-:R-:W-:Y:S01]  /*4540*/  ISETP.NE.AND P0, PT, R4, 0x1, PT ;  /* 0x000000010400780c */ /* 0x010fe20003f05270 */
[----:B------:R-:W-:-:S05]  /*4550*/  IMAD.MOV.U32 R4, RZ, RZ, 0x1 ;  /* 0x00000001ff047424 */ /* 0x000fca00078e00ff */
[----:B------:R-:W-:-:S07]  /*4560*/  PRMT R0, R4, 0x7610, R0 ;  /* 0x0000761004007816 */ /* 0x000fce0000000000 */
[----:B------:R-:W-:-:S04]  /*4570*/  @P0 IMAD R22, R15, R12, R20 ;  /* 0x0000000c0f160224 */ /* 0x000fc800078e0214 */
[----:B------:R-:W-:-:S05]  /*4580*/  IMAD R19, R19, R28, R22 ;  /* 0x0000001c13137224 */ /* 0x000fca00078e0216 */
[----:B------:R-:W-:Y:S02]  /*4590*/  SEL R22, R2, R19, !P0 ;  /* 0x0000001302167207 */ /* 0x000fe40004000000 */
[----:B------:R-:W-:Y:S01]  /*45a0*/  SEL R19, R19, R2, !P0 ;  /* 0x0000000213137207 */ /* 0x000fe20004000000 */
[----:B------:R-:W-:-:S07]  /*45b0*/  IMAD.MOV.U32 R2, RZ, RZ, R11 ;  /* 0x000000ffff027224 */ /* 0x000fce00078e000b */
.L_x_103:
[----:B------:R-:W-:Y:S02]  /*45c0*/  LOP3.LUT P0, RZ, R0, 0xff, RZ, 0xc0, !PT ;  /* 0x000000ff00ff7812 */ /* 0x000fe4000780c0ff */
[----:B------:R-:W-:-:S11]  /*45d0*/  LOP3.LUT R69, R69, 0x1, RZ, 0x3c, !PT ;  /* 0x0000000145457812 */ /* 0x000fd600078e3cff */
[----:B------:R-:W-:Y:S05]  /*45e0*/  @P0 BRA `(.L_x_106) ;  /* 0xffffffd0003c0947 */ /* 0x000fea000383ffff */
[----:B------:R-:W-:Y:S05]  /*45f0*/  EXIT ;  /* 0x000000000000794d */ /* 0x000fea0003800000 */
.L_x_17:
[----:B------:R-:W-:-:S08]  /*4600*/  ISETP.NE.AND P0, PT, R5, RZ, PT ;  /* 0x000000ff0500720c */ /* 0x000fd00003f05270 */
[----:B0-----:R-:W0:-:S00]  /*4610*/  USETMAXREG.DEALLOC.CTAPOOL 0x28 ;  /* 0x00000028000079c8 */ /* 0x001e0000080e0500 */
[----:B------:R-:W-:Y:S05]  /*4620*/  @P0 EXIT ;  /* 0x000000000000094d */ /* 0x000fea0003800000 */
[----:B0-----:R-:W-:Y:S01]  /*4630*/  LOP3.LUT P0, RZ, R8, 0xff, RZ, 0xc0, !PT ;  /* 0x000000ff08ff7812 */ /* 0x001fe2000780c0ff */
[----:B------:R-:W-:Y:S02]  /*4640*/  IMAD.MOV.U32 R0, RZ, RZ, 0x1 ;  /* 0x00000001ff007424 */ /* 0x000fe400078e00ff */
[----:B------:R-:W-:-:S10]  /*4650*/  IMAD.MOV.U32 R7, RZ, RZ, RZ ;  /* 0x000000ffff077224 */ /* 0x000fd400078e00ff */
[----:B------:R-:W-:Y:S05]  /*4660*/  @!P0 BRA `(.L_x_107) ;  /* 0x0000000c00748947 */ /* 0x000fea0003800000 */
[----:B------:R-:W0:Y:S01]  /*4670*/  S2UR UR9, SR_CgaCtaId ;  /* 0x00000000000979c3 */ /* 0x000e220000008800 */
[----:B------:R-:W-:Y:S01]  /*4680*/  ULDC UR5, c[0x0][0x658] ;  /* 0x0001960000057ab9 */ /* 0x000fe20000000800 */
[----:B------:R-:W-:Y:S01]  /*4690*/  UMOV UR10, 0xffffffff ;  /* 0xffffffff000a7882 */ /* 0x000fe20000000000 */
[----:B------:R-:W-:Y:S01]  /*46a0*/  UMOV UR11, 0x1 ;  /* 0x00000001000b7882 */ /* 0x000fe20000000000 */
[----:B------:R-:W-:Y:S01]  /*46b0*/  USHF.L.U32 UR10, UR10, UR5, URZ ;  /* 0x000000050a0a7299 */ /* 0x000fe2000800063f */
[----:B------:R-:W-:Y:S01]  /*46c0*/  LOP3.LUT P0, RZ, R4, 0x1f, RZ, 0xc0, !PT ;  /* 0x0000001f04ff7812 */ /* 0x000fe2000780c0ff */
[----:B------:R-:W-:Y:S01]  /*46d0*/  BSSY B0, `(.L_x_107) ;  /* 0x00000d6000007945 */ /* 0x000fe20003800000 */
[C---:B------:R-:W-:Y:S01]  /*46e0*/  ISETP.NE.AND P2, PT, R3.reuse, RZ, PT ;  /* 0x000000ff0300720c */ /* 0x040fe20003f45270 */
[----:B------:R-:W-:Y:S01]  /*46f0*/  IMAD.MOV.U32 R8, RZ, RZ, 0x1 ;  /* 0x00000001ff087424 */ /* 0x000fe200078e00ff */
[----:B------:R-:W-:Y:S01]  /*4700*/  ISETP.NE.OR P0, PT, R3, RZ, !P0 ;  /* 0x000000ff0300720c */ /* 0x000fe20004705670 */
[----:B------:R-:W-:Y:S01]  /*4710*/  IMAD.MOV.U32 R0, RZ, RZ, 0x1 ;  /* 0x00000001ff007424 */ /* 0x000fe200078e00ff */
[----:B------:R-:W-:Y:S01]  /*4720*/  LOP3.LUT R6, R16, 0x2, RZ, 0xfc, !PT ;  /* 0x0000000210067812 */ /* 0x000fe200078efcff */
[----:B------:R-:W-:Y:S01]  /*4730*/  IMAD.MOV.U32 R7, RZ, RZ, RZ ;  /* 0x000000ffff077224 */ /* 0x000fe200078e00ff */
[----:B------:R-:W-:Y:S01]  /*4740*/  ULDC UR4, c[0x0][0x600] ;  /* 0x0001800000047ab9 */ /* 0x000fe20000000800 */
[----:B------:R-:W-:Y:S01]  /*4750*/  UMOV UR18, 0x5 ;  /* 0x0000000500127882 */ /* 0x000fe20000000000 */
[----:B------:R-:W-:-:S02]  /*4760*/  UIADD3 UR26, UR40, 0x1, URZ ;  /* 0x00000001281a7890 */ /* 0x000fc4000fffe03f */
[----:B------:R-:W-:Y:S02]  /*4770*/  UIADD3 UR4, UR4, -0x1, URZ ;  /* 0xffffffff04047890 */ /* 0x000fe4000fffe03f */
[----:B------:R-:W-:Y:S01]  /*4780*/  USHF.L.U32 UR5, UR11, UR5, URZ ;  /* 0x000000050b057299 */ /* 0x000fe2000800063f */
[----:B------:R-:W-:Y:S01]  /*4790*/  ULDC.64 UR24, c[0x0][0x198] ;  /* 0x0000660000187ab9 */ /* 0x000fe20000000a00 */
[----:B0-----:R-:W-:Y:S02]  /*47a0*/  ULOP3.LUT UR8, UR9, 0x1, URZ, 0xc0, !UPT ;  /* 0x0000000109087892 */ /* 0x001fe4000f8ec03f */
[----:B------:R-:W-:Y:S02]  /*47b0*/  USHF.L.U32 UR7, UR9, 0xc, URZ ;  /* 0x0000000c09077899 */ /* 0x000fe4000800063f */
[----:B------:R-:W-:Y:S02]  /*47c0*/  USHF.R.U32.HI UR27, URZ, 0x1, UR9 ;  /* 0x000000013f1b7899 */ /* 0x000fe40008011609 */
[----:B------:R-:W-:-:S02]  /*47d0*/  USHF.L.U32 UR6, UR9, 0x5, URZ ;  /* 0x0000000509067899 */ /* 0x000fc4000800063f */
[----:B------:R-:W-:Y:S02]  /*47e0*/  ULOP3.LUT UR9, UR9, 0xfffffffe, URZ, 0xc0, !UPT ;  /* 0xfffffffe09097892 */ /* 0x000fe4000f8ec03f */
[----:B------:R-:W-:Y:S02]  /*47f0*/  UISETP.GT.U32.AND UP0, UPT, UR8, 0xffff, UPT ;  /* 0x0000ffff0800788c */ /* 0x000fe4000bf04070 */
[----:B------:R-:W-:Y:S02]  /*4800*/  ULOP3.LUT UR13, UR7, 0x1000, URZ, 0xc0, !UPT ;  /* 0x00001000070d7892 */ /* 0x000fe4000f8ec03f */
[----:B------:R-:W-:Y:S02]  /*4810*/  ULOP3.LUT UR7, URZ, UR10, URZ, 0x33, !UPT ;  /* 0x0000000a3f077292 */ /* 0x000fe4000f8e333f */
[----:B------:R-:W-:Y:S02]  /*4820*/  USHF.L.U32 UR10, UR11, UR9, URZ ;  /* 0x000000090b0a7299 */ /* 0x000fe4000800063f */
[----:B------:R-:W-:-:S02]  /*4830*/  ULOP3.LUT UR9, UR9, 0x1, URZ, 0xfc, !UPT ;  /* 0x0000000109097892 */ /* 0x000fc4000f8efc3f */
[----:B------:R-:W-:Y:S02]  /*4840*/  USEL UR8, UR8, 0xffff, !UP0 ;  /* 0x0000ffff08087887 */ /* 0x000fe4000c000000 */
[----:B------:R-:W-:Y:S02]  /*4850*/  USHF.L.U32 UR9, UR11, UR9, URZ ;  /* 0x000000090b097299 */ /* 0x000fe4000800063f */
[----:B------:R-:W-:Y:S02]  /*4860*/  ULOP3.LUT UR8, UR8, 0xffff, URZ, 0xc0, !UPT ;  /* 0x0000ffff08087892 */ /* 0x000fe4000f8ec03f */
[----:B------:R-:W-:Y:S02]  /*4870*/  ULEA UR28, UR27, 0x100, 0xc ;  /* 0x000001001b1c7891 */ /* 0x000fe4000f8e603f */
[----:B------:R-:W-:Y:S02]  /*4880*/  ULOP3.LUT UR6, UR6, 0x20, URZ, 0xc0, !UPT ;  /* 0x0000002006067892 */ /* 0x000fe4000f8ec03f */
[----:B------:R-:W-:-:S02]  /*4890*/  ULOP3.LUT UR13, UR13, 0x6100, URZ, 0xfc, !UPT ;  /* 0x000061000d0d7892 */ /* 0x000fc4000f8efc3f */
[----:B------:R-:W-:Y:S02]  /*48a0*/  ULOP3.LUT UR19, UR10, UR9, URZ, 0xfc, !UPT ;  /* 0x000000090a137292 */ /* 0x000fe4000f8efc3f */
[----:B------:R-:W-:-:S12]  /*48b0*/  USHF.L.U32 UR18, UR18, UR8, URZ ;  /* 0x0000000812127299 */ /* 0x000fd8000800063f */
.L_x_119:
[----:B------:R-:W-:-:S03]  /*48c0*/  UMOV UR8, 0xffffffff ;  /* 0xffffffff00087882 */ /* 0x000fc60000000000 */
[----:B------:R-:W-:Y:S05]  /*48d0*/  BRA.DIV UR8, `(.L_x_108) ;  /* 0x0000000e08c87947 */ /* 0x000fea000b800000 */
[----:B------:R-:W-:-:S13]  /*48e0*/  ELECT P6, URZ, PT ;  /* 0x00000000003f782f */ /* 0x000fda00038c0000 */
.L_x_131:
[----:B------:R-:W0:Y:S01]  /*48f0*/  LDC R3, c[0x0][0x28c] ;  /* 0x0000a300ff037b82 */ /* 0x000e220000000800 */
[----:B------:R-:W-:Y:S01]  /*4900*/  BSSY B1, `(.L_x_109) ;  /* 0x000003a000017945 */ /* 0x000fe20003800000 */
[----:B0-----:R-:W-:-:S13]  /*4910*/  ISETP.LT.OR P6, PT, R3, 0x1, !P6 ;  /* 0x000000010300780c */ /* 0x001fda00077c1670 */
[----:B------:R-:W-:Y:S05]  /*4920*/  @P6 BRA `(.L_x_110) ;  /* 0x0000000000dc6947 */ /* 0x000fea0003800000 */
[----:B------:R-:W-:Y:S01]  /*4930*/  LEA R19, R19, UR27, 0x1 ;  /* 0x0000001b13137c11 */ /* 0x000fe2000f8e08ff */
[----:B------:R-:W-:Y:S01]  /*4940*/  IMAD.MOV.U32 R12, RZ, RZ, RZ ;  /* 0x000000ffff0c7224 */ /* 0x000fe200078e00ff */
[----:B------:R-:W-:Y:S01]  /*4950*/  LEA R22, R22, UR6, 0x6 ;  /* 0x0000000616167c11 */ /* 0x000fe2000f8e30ff */
[----:B------:R-:W-:Y:S02]  /*4960*/  IMAD.U32 R13, RZ, RZ, UR26 ;  /* 0x0000001aff0d7e24 */ /* 0x000fe4000f8e00ff */
[----:B------:R-:W-:Y:S02]  /*4970*/  IMAD.MOV.U32 R3, RZ, RZ, R0 ;  /* 0x000000ffff037224 */ /* 0x000fe400078e0000 */
[----:B------:R-:W-:Y:S02]  /*4980*/  IMAD.MOV.U32 R4, RZ, RZ, R7 ;  /* 0x000000ffff047224 */ /* 0x000fe400078e0007 */
[----:B------:R-:W-:-:S07]  /*4990*/  IMAD.SHL.U32 R19, R19, 0x20, RZ ;  /* 0x0000002013137824 */ /* 0x000fce00078e00ff */
.L_x_114:
[----:B------:R-:W0:Y:S01]  /*49a0*/  S2R R10, SR_CgaCtaId ;  /* 0x00000000000a7919 */ /* 0x000e220000008800 */
[----:B------:R-:W-:Y:S01]  /*49b0*/  MOV R5, 0x400 ;  /* 0x0000040000057802 */ /* 0x000fe20000000f00 */
[----:B------:R-:W1:Y:S03]  /*49c0*/  @!P2 LDC R9, c[0x0][0x500] ;  /* 0x00014000ff09ab82 */ /* 0x000e660000000800 */
[----:B0-----:R-:W-:Y:S02]  /*49d0*/  LEA R11, R10, R5, 0x18 ;  /* 0x000000050a0b7211 */ /* 0x001fe400078ec0ff */
[----:B------:R-:W-:-:S03]  /*49e0*/  SHF.L.U32 R5, R3, 0x1f, RZ ;  /* 0x0000001f03057819 */ /* 0x000fc600000006ff */
[----:B------:R-:W-:-:S04]  /*49f0*/  IMAD R10, R4, 0x8, R11 ;  /* 0x00000008040a7824 */ /* 0x000fc800078e020b */
[----:B------:R-:W0:Y:S02]  /*4a00*/  SYNCS.PHASECHK.TRANS64.TRYWAIT P1, [R10+URZ+0x18], R5 ;  /* 0x000018050a0075a7 */ /* 0x000e24000802017f */
[----:B01----:R-:W-:Y:S05]  /*4a10*/  @!P1 BRA `(.L_x_111) ;  /* 0x0000000c00989947 */ /* 0x003fea0003800000 */
.L_x_132:
[----:B0-----:R-:W-:Y:S01]  /*4a20*/  PRMT R5, R6, 0x9910, RZ ;  /* 0x0000991006057816 */ /* 0x001fe200000000ff */
[----:B------:R0:W-:Y:S03]  /*4a30*/  @!P2 SYNCS.ARRIVE.TRANS64 RZ, [R10+URZ], R9 ;  /* 0x000000090affa9a7 */ /* 0x0001e6000800003f */
[----:B------:R-:W-:-:S13]  /*4a40*/  ISETP.NE.AND P1, PT, R5, 0x2, PT ;  /* 0x000000020500780c */ /* 0x000fda0003f25270 */
[----:B0-----:R-:W-:Y:S05]  /*4a50*/  @P1 BRA `(.L_x_112) ;  /* 0x0000000000041947 */ /* 0x001fea0003800000 */
[----:B------:R-:W-:Y:S01]  /*4a60*/  BPT.TRAP 0x1 ;  /* 0x000000040000795c */ /* 0x000fe20000300000 */
.L_x_112:
[----:B------:R-:W-:Y:S05]  /*4a70*/  @P0 BRA `(.L_x_113) ;  /* 0x0000000000040947 */ /* 0x000fea0003800000 */
[----:B------:R-:W-:Y:S01]  /*4a80*/  BPT.TRAP 0x1 ;  /* 0x000000040000795c */ /* 0x000fe20000300000 */
.L_x_113:
[----:B------:R-:W-:Y:S01]  /*4a90*/  R2UR UR11, R4 ;  /* 0x00000000040b72ca */ /* 0x000fe200000e0000 */
[----:B------:R-:W-:Y:S01]  /*4aa0*/  VIADD R13, R13, 0xffffffff ;  /* 0xffffffff0d0d7836 */ /* 0x000fe20000000000 */
[----:B------:R-:W-:Y:S01]  /*4ab0*/  R2UR UR21, R11 ;  /* 0x000000000b1572ca */ /* 0x000fe200000e0000 */
[----:B------:R-:W-:Y:S01]  /*4ac0*/  UIADD3 UR14, UP0, UR24, 0xf0, URZ ;  /* 0x000000f0180e7890 */ /* 0x000fe2000ff1e03f */
[----:B------:R-:W-:Y:S01]  /*4ad0*/  R2UR UR22, R19 ;  /* 0x00000000131672ca */ /* 0x000fe200000e0000 */
[----:B------:R-:W-:Y:S01]  /*4ae0*/  UIADD3 UR30, UP1, UR24, 0x1f0, URZ ;  /* 0x000001f0181e7890 */ /* 0x000fe2000ff3e03f */
[----:B------:R-:W-:Y:S01]  /*4af0*/  R2UR UR9, R10 ;  /* 0x000000000a0972ca */ /* 0x000fe200000e0000 */
[----:B------:R-:W-:Y:S01]  /*4b00*/  UIADD3.X UR15, URZ, UR25, URZ, UP0, !UPT ;  /* 0x000000193f0f7290 */ /* 0x000fe200087fe43f */
[----:B------:R-:W-:Y:S01]  /*4b10*/  R2UR UR10, R12 ;  /* 0x000000000c0a72ca */ /* 0x000fe200000e0000 */
[----:B------:R-:W-:Y:S01]  /*4b20*/  UPRMT UR20, URZ, 0x5410, UR18 ;  /* 0x000054103f147896 */ /* 0x000fe20008000012 */
[----:B------:R-:W-:Y:S01]  /*4b30*/  R2UR UR12, R2 ;  /* 0x00000000020c72ca */ /* 0x000fe200000e0000 */
[----:B------:R-:W-:Y:S01]  /*4b40*/  VIADD R4, R4, 0x1 ;  /* 0x0000000104047836 */ /* 0x000fe20000000000 */
[----:B------:R-:W-:Y:S01]  /*4b50*/  R2UR UR23, R22 ;  /* 0x00000000161772ca */ /* 0x000fe200000e0000 */
[----:B------:R-:W-:Y:S01]  /*4b60*/  ULEA UR8, UR11, UR28, 0xd ;  /* 0x0000001c0b087291 */ /* 0x000fe2000f8e683f */
[----:B------:R-:W-:Y:S01]  /*4b70*/  ISETP.GT.AND P3, PT, R13, 0x1, PT ;  /* 0x000000010d00780c */ /* 0x000fe20003f64270 */
[----:B------:R-:W-:Y:S01]  /*4b80*/  ULEA UR11, UR11, UR13, 0xd ;  /* 0x0000000d0b0b7291 */ /* 0x000fe2000f8e683f */
[----:B------:R-:W-:Y:S01]  /*4b90*/  ISETP.NE.AND P1, PT, R4, 0x3, PT ;  /* 0x000000030400780c */ /* 0x000fe20003f25270 */
[----:B------:R-:W-:Y:S01]  /*4ba0*/  UIADD3 UR8, UR21, UR8, URZ ;  /* 0x0000000815087290 */ /* 0x000fe2000fffe03f */
[----:B------:R-:W-:Y:S01]  /*4bb0*/  VIADD R12, R12, 0x80 ;  /* 0x000000800c0c7836 */ /* 0x000fe20000000000 */
[----:B------:R-:W-:Y:S01]  /*4bc0*/  UIADD3 UR21, UR21, UR11, URZ ;  /* 0x0000000b15157290 */ /* 0x000fe2000fffe03f */
[----:B------:R-:W-:Y:S01]  /*4bd0*/  SEL R10, RZ, 0x1, P1 ;  /* 0x00000001ff0a7807 */ /* 0x000fe20000800000 */
[----:B------:R-:W-:Y:S01]  /*4be0*/  UPRMT UR29, URZ, 0x5410, UR19 ;  /* 0x000054103f1d7896 */ /* 0x000fe20008000013 */
[----:B------:R-:W-:Y:S01]  /*4bf0*/  SEL R4, R4, RZ, P1 ;  /* 0x000000ff04047207 */ /* 0x000fe20000800000 */
[----:B------:R-:W-:Y:S01]  /*4c00*/  UIADD3.X UR31, URZ, UR25, URZ, UP1, !UPT ;  /* 0x000000193f1f7290 */ /* 0x000fe20008ffe43f */
[----:B------:R-:W-:Y:S01]  /*4c10*/  LOP3.LUT R3, R3, R10, RZ, 0x3c, !PT ;  /* 0x0000000a03037212 */ /* 0x000fe200078e3cff */
[----:B------:R-:W-:Y:S01]  /*4c20*/  UMOV UR16, 0x0 ;  /* 0x0000000000107882 */ /* 0x000fe20000000000 */
[----:B------:R-:W-:Y:S01]  /*4c30*/  UMOV UR17, 0x10000000 ;  /* 0x1000000000117882 */ /* 0x000fe20000000000 */
[----:B------:R-:W-:-:S02]  /*4c40*/  UMOV UR11, UR22 ;  /* 0x00000016000b7c82 */ /* 0x000fc40008000000 */
[----:B------:R0:W-:Y:S02]  /*4c50*/  UTMALDG.3D.MULTICAST [UR8], [UR14], UR20, desc[UR16] ;  /* 0x000010080e0073b4 */ /* 0x0001e40008011814 */
[----:B0-----:R-:W-:Y:S01]  /*4c60*/  UMOV UR8, UR21 ;  /* 0x0000001500087c82 */ /* 0x001fe20008000000 */
[----:B------:R-:W-:Y:S02]  /*4c70*/  UMOV UR11, UR23 ;  /* 0x00000017000b7c82 */ /* 0x000fe40008000000 */
[----:B------:R0:W-:Y:S02]  /*4c80*/  UTMALDG.3D.MULTICAST [UR8], [UR30], UR29, desc[UR16] ;  /* 0x000010081e0073b4 */ /* 0x0001e4000801181d */
[----:B0-----:R-:W-:Y:S05]  /*4c90*/  @P3 BRA `(.L_x_114) ;  /* 0xfffffffc00403947 */ /* 0x001fea000383ffff */
.L_x_110:
[----:B------:R-:W-:Y:S05]  /*4ca0*/  BSYNC B1 ;  /* 0x0000000000017941 */ /* 0x000fea0003800000 */
.L_x_109:
[----:B------:R-:W2:Y:S01]  /*4cb0*/  LDL.64 R10, [R1] ;  /* 0x00000000010a7983 */ /* 0x000ea20000100a00 */
[----:B------:R-:W-:Y:S01]  /*4cc0*/  LOP3.LUT P4, RZ, R8, 0xff, RZ, 0xc0, !PT ;  /* 0x000000ff08ff7812 */ /* 0x000fe2000788c0ff */
[----:B------:R-:W-:Y:S01]  /*4cd0*/  VIADD R4, R7, UR40 ;  /* 0x0000002807047c36 */ /* 0x000fe20008000000 */
[----:B------:R-:W-:Y:S01]  /*4ce0*/  ULDC.64 UR8, c[0x0][0x650] ;  /* 0x0001940000087ab9 */ /* 0x000fe20000000a00 */
[----:B------:R-:W-:Y:S01]  /*4cf0*/  IMAD.U32 R7, RZ, RZ, UR40 ;  /* 0x00000028ff077e24 */ /* 0x000fe2000f8e00ff */
[----:B------:R-:W-:Y:S01]  /*4d00*/  UISETP.GE.U32.AND UP0, UPT, UR40, 0x3, UPT ;  /* 0x000000032800788c */ /* 0x000fe2000bf06070 */
[----:B------:R-:W-:Y:S01]  /*4d10*/  BSSY B1, `(.L_x_115) ;  /* 0x000006f000017945 */ /* 0x000fe20003800000 */
[----:B------:R-:W-:Y:S01]  /*4d20*/  ISETP.GT.U32.AND P1, PT, R4, 0x2, PT ;  /* 0x000000020400780c */ /* 0x000fe20003f24070 */
[----:B------:R-:W-:Y:S01]  /*4d30*/  IMAD.MOV.U32 R19, RZ, RZ, -0x1 ;  /* 0xffffffffff137424 */ /* 0x000fe200078e00ff */
[----:B------:R-:W-:Y:S01]  /*4d40*/  PRMT R8, RZ, 0x7610, R8 ;  /* 0x00007610ff087816 */ /* 0x000fe20000000008 */
[----:B------:R-:W-:Y:S01]  /*4d50*/  IMAD.MOV.U32 R22, RZ, RZ, -0x1 ;  /* 0xffffffffff167424 */ /* 0x000fe200078e00ff */
[----:B------:R-:W-:-:S02]  /*4d60*/  ISETP.LT.U32.AND P1, PT, R7, 0x3, P1 ;  /* 0x000000030700780c */ /* 0x000fc40000f21070 */
[----:B------:R-:W-:Y:S01]  /*4d70*/  PLOP3.LUT P3, PT, PT, PT, UP0, 0x80, 0x0 ;  /* 0x000000000000781c */ /* 0x000fe20003f6f008 */
[----:B------:R-:W0:Y:S01]  /*4d80*/  @P4 S2R R3, SR_CgaCtaId ;  /* 0x0000000000034919 */ /* 0x000e220000008800 */
[----:B------:R-:W-:-:S04]  /*4d90*/  @P4 MOV R2, 0x400 ;  /* 0x0000040000024802 */ /* 0x000fc80000000f00 */
[----:B0-----:R-:W-:Y:S01]  /*4da0*/  @P4 LEA R5, R3, R2, 0x18 ;  /* 0x0000000203054211 */ /* 0x001fe200078ec0ff */
[----:B------:R-:W-:-:S03]  /*4db0*/  IMAD.WIDE.U32 R2, R4, -0x55555555, RZ ;  /* 0xaaaaaaab04027825 */ /* 0x000fc600078e00ff */
[----:B------:R0:W-:Y:S01]  /*4dc0*/  @P4 SYNCS.ARRIVE.TRANS64.A1T0 RZ, [R5+URZ+0x68], RZ ;  /* 0x000068ff05ff49a7 */ /* 0x0001e2000810003f */
[----:B------:R-:W-:Y:S01]  /*4dd0*/  IMAD.MOV.U32 R2, RZ, RZ, -0x1 ;  /* 0xffffffffff027424 */ /* 0x000fe200078e00ff */
[----:B0-----:R-:W-:Y:S02]  /*4de0*/  SHF.R.U32.HI R5, RZ, 0x1, R3 ;  /* 0x00000001ff057819 */ /* 0x001fe40000011603 */
[----:B------:R-:W-:-:S03]  /*4df0*/  SEL R3, RZ, 0x1, !P1 ;  /* 0x00000001ff037807 */ /* 0x000fc60004800000 */
[----:B------:R-:W-:Y:S01]  /*4e00*/  IMAD R7, R5, -0x3, R4 ;  /* 0xfffffffd05077824 */ /* 0x000fe200078e0204 */
[----:B------:R-:W-:Y:S02]  /*4e10*/  LOP3.LUT R0, R0, R3, RZ, 0x3c, !PT ;  /* 0x0000000300007212 */ /* 0x000fe400078e3cff */
[----:B------:R-:W-:Y:S02]  /*4e20*/  PRMT R3, RZ, 0x7610, R3 ;  /* 0x00007610ff037816 */ /* 0x000fe40000000003 */
[----:B------:R-:W-:Y:S02]  /*4e30*/  @P3 LOP3.LUT R0, R0, 0x1, R5, 0x78, !PT ;  /* 0x0000000100003812 */ /* 0x000fe400078e7805 */
[----:B--2---:R-:W-:-:S04]  /*4e40*/  IADD3 R18, P4, R18, R10, RZ ;  /* 0x0000000a12127210 */ /* 0x004fc80007f9e0ff */
[----:B------:R-:W-:Y:S01]  /*4e50*/  ISETP.GE.U32.AND P1, PT, R18, UR8, PT ;  /* 0x0000000812007c0c */ /* 0x000fe2000bf26070 */
[----:B------:R-:W-:-:S05]  /*4e60*/  IMAD.X R17, R17, 0x1, R23, P4 ;  /* 0x0000000111117824 */ /* 0x000fca00020e0617 */
[----:B------:R-:W-:-:S13]  /*4e70*/  ISETP.GE.U32.AND.EX P1, PT, R17, UR9, PT, P1 ;  /* 0x0000000911007c0c */ /* 0x000fda000bf26110 */
[----:B------:R-:W-:Y:S05]  /*4e80*/  @P1 BRA `(.L_x_116) ;  /* 0x00000004005c1947 */ /* 0x000fea0003800000 */
[----:B------:R-:W0:Y:S01]  /*4e90*/  S2R R11, SR_CTAID.X ;  /* 0x00000000000b7919 */ /* 0x000e220000002500 */
[----:B------:R-:W-:Y:S01]  /*4ea0*/  ULDC.64 UR8, c[0x0][0x628] ;  /* 0x00018a0000087ab9 */ /* 0x000fe20000000a00 */
[----:B------:R-:W1:Y:S01]  /*4eb0*/  LDC R12, c[0x0][0x144] ;  /* 0x00005100ff0c7b82 */ /* 0x000e620000000800 */
[----:B------:R-:W-:Y:S01]  /*4ec0*/  ISETP.NE.U32.AND P1, PT, RZ, UR8, PT ;  /* 0x00000008ff007c0c */ /* 0x000fe2000bf25070 */
[----:B------:R-:W2:Y:S01]  /*4ed0*/  S2R R9, SR_CTAID.Y ;  /* 0x0000000000097919 */ /* 0x000ea20000002600 */
[----:B------:R-:W-:Y:S01]  /*4ee0*/  ULDC UR10, c[0x0][0x150] ;  /* 0x00005400000a7ab9 */ /* 0x000fe20000000800 */
[----:B------:R-:W-:Y:S01]  /*4ef0*/  ULDC UR11, c[0x0][0x630] ;  /* 0x00018c00000b7ab9 */ /* 0x000fe20000000800 */
[----:B------:R-:W-:Y:S01]  /*4f00*/  ISETP.NE.AND.EX P1, PT, RZ, UR9, PT, P1 ;  /* 0x00000009ff007c0c */ /* 0x000fe2000bf25310 */
[----:B------:R-:W-:Y:S01]  /*4f10*/  IMAD.MOV.U32 R2, RZ, RZ, R18 ;  /* 0x000000ffff027224 */ /* 0x000fe200078e0012 */
[----:B0-----:R-:W-:-:S05]  /*4f20*/  I2FP.F32.U32 R3, R11 ;  /* 0x0000000b00037245 */ /* 0x001fca0000201000 */
[----:B------:R-:W-:Y:S01]  /*4f30*/  FMUL R14, R3, UR10 ;  /* 0x0000000a030e7c20 */ /* 0x000fe20008400000 */
[----:B------:R-:W-:-:S05]  /*4f40*/  IMAD.MOV.U32 R3, RZ, RZ, R17 ;  /* 0x000000ffff037224 */ /* 0x000fca00078e0011 */
[----:B--2---:R-:W-:Y:S05]  /*4f50*/  @!P1 BRA `(.L_x_117) ;  /* 0x0000000000289947 */ /* 0x004fea0003800000 */
[----:B------:R-:W-:Y:S02]  /*4f60*/  ULDC UR10, c[0x0][0x634] ;  /* 0x00018d00000a7ab9 */ /* 0x000fe40000000800 */
[----:B------:R-:W-:-:S05]  /*4f70*/  IADD3 R3, P1, R18, UR10, RZ ;  /* 0x0000000a12037c10 */ /* 0x000fca000ff3e0ff */
[----:B------:R-:W-:-:S04]  /*4f80*/  IMAD.X R13, RZ, RZ, R17, P1 ;  /* 0x000000ffff0d7224 */ /* 0x000fc800008e0611 */
[----:B------:R-:W-:-:S04]  /*4f90*/  IMAD.WIDE.U32 R4, R13, UR8, RZ ;  /* 0x000000080d047c25 */ /* 0x000fc8000f8e00ff */
[----:B------:R-:W-:-:S04]  /*4fa0*/  IMAD.WIDE.U32 R4, P1, R3, UR9, R4 ;  /* 0x0000000903047c25 */ /* 0x000fc8000f820004 */
[----:B------:R-:W-:-:S04]  /*4fb0*/  IMAD.WIDE.U32 R2, R3, UR8, RZ ;  /* 0x0000000803027c25 */ /* 0x000fc8000f8e00ff */
[----:B------:R-:W-:Y:S01]  /*4fc0*/  IMAD.MOV.U32 R2, RZ, RZ, R5 ;  /* 0x000000ffff027224 */ /* 0x000fe200078e0005 */
[----:B------:R-:W-:Y:S01]  /*4fd0*/  IADD3 RZ, P3, R3, R4, RZ ;  /* 0x0000000403ff7210 */ /* 0x000fe20007f7e0ff */
[----:B------:R-:W-:-:S04]  /*4fe0*/  IMAD.X R3, RZ, RZ, RZ, P1 ;  /* 0x000000ffff037224 */ /* 0x000fc800008e06ff */
[----:B------:R-:W-:-:S08]  /*4ff0*/  IMAD.WIDE.U32.X R2, R13, UR9, R2, P3 ;  /* 0x000000090d027c25 */ /* 0x000fd000098e0402 */
.L_x_117:
[--C-:B------:R-:W-:Y:S01]  /*5000*/  SHF.R.U64 R10, R2, UR11, R3.reuse ;  /* 0x0000000b020a7c19 */ /* 0x100fe20008001203 */
[----:B------:R-:W0:Y:S01]  /*5010*/  F2I.U32.TRUNC.NTZ R14, R14 ;  /* 0x0000000e000e7305 */ /* 0x000e22000020f000 */
[----:B------:R-:W-:Y:S01]  /*5020*/  SHF.R.U32.HI R2, RZ, UR11, R3 ;  /* 0x0000000bff027c19 */ /* 0x000fe20008011603 */
[----:B------:R-:W-:Y:S01]  /*5030*/  ULDC.64 UR8, c[0x0][0x620] ;  /* 0x0001880000087ab9 */ /* 0x000fe20000000a00 */
[----:B------:R-:W-:Y:S01]  /*5040*/  IADD3 R5, P1, RZ, -R10, RZ ;  /* 0x8000000aff057210 */ /* 0x000fe20007f3e0ff */
[----:B------:R-:W-:Y:S01]  /*5050*/  IMAD.MOV.U32 R3, RZ, RZ, R17 ;  /* 0x000000ffff037224 */ /* 0x000fe200078e0011 */
[----:B------:R-:W-:-:S03]  /*5060*/  ULDC.64 UR10, c[0x0][0x640] ;  /* 0x00019000000a7ab9 */ /* 0x000fc60000000a00 */
[----:B------:R-:W-:Y:S01]  /*5070*/  IMAD.X R2, RZ, RZ, ~R2, P1 ;  /* 0x000000ffff027224 */ /* 0x000fe200008e0e02 */
[----:B------:R-:W-:-:S03]  /*5080*/  ISETP.NE.U32.AND P1, PT, RZ, UR10, PT ;  /* 0x0000000aff007c0c */ /* 0x000fc6000bf25070 */
[----:B------:R-:W-:Y:S01]  /*5090*/  IMAD R4, R2, UR8, RZ ;  /* 0x0000000802047c24 */ /* 0x000fe2000f8e02ff */
[----:B------:R-:W-:Y:S01]  /*50a0*/  ISETP.NE.AND.EX P1, PT, RZ, UR11, PT, P1 ;  /* 0x0000000bff007c0c */ /* 0x000fe2000bf25310 */
[----:B------:R-:W-:-:S04]  /*50b0*/  IMAD.MOV.U32 R2, RZ, RZ, R18 ;  /* 0x000000ffff027224 */ /* 0x000fc800078e0012 */
[----:B------:R-:W-:Y:S01]  /*50c0*/  IMAD.WIDE.U32 R2, R5, UR8, R2 ;  /* 0x0000000805027c25 */ /* 0x000fe2000f8e0002 */
[----:B------:R-:W-:-:S03]  /*50d0*/  ULDC UR8, c[0x0][0x618] ;  /* 0x0001860000087ab9 */ /* 0x000fc60000000800 */
[----:B------:R-:W-:Y:S01]  /*50e0*/  IMAD R5, R5, UR9, R4 ;  /* 0x0000000905057c24 */ /* 0x000fe2000f8e0204 */
[----:B------:R-:W-:Y:S01]  /*50f0*/  ULDC UR9, c[0x0][0x154] ;  /* 0x0000550000097ab9 */ /* 0x000fe20000000800 */
[----:B0-----:R-:W-:Y:S02]  /*5100*/  IMAD.MOV R4, RZ, RZ, -R14 ;  /* 0x000000ffff047224 */ /* 0x001fe400078e0a0e */
[----:B------:R-:W0:Y:S01]  /*5110*/  LDC R14, c[0x0][0x148] ;  /* 0x00005200ff0e7b82 */ /* 0x000e220000000800 */
[----:B------:R-:W-:Y:S02]  /*5120*/  IMAD.IADD R3, R3, 0x1, R5 ;  /* 0x0000000103037824 */ /* 0x000fe400078e0205 */
[----:B-1----:R-:W-:Y:S01]  /*5130*/  IMAD R11, R12, R4, R11 ;  /* 0x000000040c0b7224 */ /* 0x002fe200078e020b */
[----:B------:R-:W-:Y:S02]  /*5140*/  I2FP.F32.U32 R4, R9 ;  /* 0x0000000900047245 */ /* 0x000fe40000201000 */
[----:B------:R-:W-:-:S02]  /*5150*/  SHF.R.U64 R12, R2, UR8, R3 ;  /* 0x00000008020c7c19 */ /* 0x000fc40008001203 */
[----:B------:R-:W-:Y:S01]  /*5160*/  SHF.R.U32.HI R3, RZ, UR8, R3 ;  /* 0x00000008ff037c19 */ /* 0x000fe20008011603 */
[----:B------:R-:W-:Y:S01]  /*5170*/  FMUL R4, R4, UR9 ;  /* 0x0000000904047c20 */ /* 0x000fe20008400000 */
[----:B------:R-:W-:Y:S02]  /*5180*/  ULDC UR8, c[0x0][0x608] ;  /* 0x0001820000087ab9 */ /* 0x000fe40000000800 */
[--C-:B------:R-:W-:Y:S01]  /*5190*/  SHF.R.U64 R15, R12, UR8, R3.reuse ;  /* 0x000000080c0f7c19 */ /* 0x100fe20008001203 */
[----:B------:R1:W2:Y:S01]  /*51a0*/  F2I.U32.TRUNC.NTZ R20, R4 ;  /* 0x0000000400147305 */ /* 0x0002a2000020f000 */
[----:B------:R-:W-:Y:S01]  /*51b0*/  SHF.R.U32.HI R2, RZ, UR8, R3 ;  /* 0x00000008ff027c19 */ /* 0x000fe20008011603 */
[----:B------:R-:W-:-:S03]  /*51c0*/  ULDC UR8, c[0x0][0x658] ;  /* 0x0001960000087ab9 */ /* 0x000fc60000000800 */
[--C-:B------:R-:W-:Y:S02]  /*51d0*/  SHF.R.U64 R13, R15, UR8, R2.reuse ;  /* 0x000000080f0d7c19 */ /* 0x100fe40008001202 */
[----:B------:R-:W-:-:S03]  /*51e0*/  SHF.R.U32.HI R19, RZ, UR8, R2 ;  /* 0x00000008ff137c19 */ /* 0x000fc60008011602 */
[----:B------:R-:W-:Y:S02]  /*51f0*/  IMAD.MOV.U32 R2, RZ, RZ, R13 ;  /* 0x000000ffff027224 */ /* 0x000fe400078e000d */
[----:B------:R-:W-:Y:S01]  /*5200*/  IMAD.MOV.U32 R3, RZ, RZ, R19 ;  /* 0x000000ffff037224 */ /* 0x000fe200078e0013 */
[----:B-1----:R-:W-:Y:S06]  /*5210*/  @!P1 BRA `(.L_x_118) ;  /* 0x0000000000289947 */ /* 0x002fec0003800000 */
        /* <DEDUP_REMOVED lines=10> */
.L_x_118:
[----:B------:R-:W1:Y:S01]  /*52c0*/  LDC R4, c[0x0][0x65c] ;  /* 0x00019700ff047b82 */ /* 0x000e620000000800 */
[----:B------:R-:W-:Y:S01]  /*52d0*/  ULDC UR8, c[0x0][0x648] ;  /* 0x0001920000087ab9 */ /* 0x000fe20000000800 */
[----:B------:R-:W-:Y:S01]  /*52e0*/  LOP3.LUT R15, R15, UR7, RZ, 0xc0, !PT ;  /* 0x000000070f0f7c12 */ /* 0x000fe2000f8ec0ff */
[----:B--2---:R-:W-:Y:S01]  /*52f0*/  IMAD.MOV R20, RZ, RZ, -R20 ;  /* 0x000000ffff147224 */ /* 0x004fe200078e0a14 */
[----:B------:R-:W-:Y:S01]  /*5300*/  SHF.R.U64 R2, R2, UR8, R3 ;  /* 0x0000000802027c19 */ /* 0x000fe20008001203 */
[----:B------:R-:W-:Y:S01]  /*5310*/  ULDC UR8, c[0x0][0x638] ;  /* 0x00018e0000087ab9 */ /* 0x000fe20000000800 */
[----:B------:R-:W-:Y:S01]  /*5320*/  LOP3.LUT R12, R12, UR4, RZ, 0xc0, !PT ;  /* 0x000000040c0c7c12 */ /* 0x000fe2000f8ec0ff */
[----:B------:R-:W-:Y:S01]  /*5330*/  ULDC UR9, c[0x0][0x610] ;  /* 0x0001840000097ab9 */ /* 0x000fe20000000800 */
[----:B------:R-:W-:Y:S01]  /*5340*/  IMAD.MOV.U32 R3, RZ, RZ, 0x1 ;  /* 0x00000001ff037424 */ /* 0x000fe200078e00ff */
[----:B-1----:R-:W-:Y:S01]  /*5350*/  ISETP.NE.AND P1, PT, R4, 0x1, PT ;  /* 0x000000010400780c */ /* 0x002fe20003f25270 */
[----:B------:R-:W-:-:S02]  /*5360*/  IMAD.MOV R4, RZ, RZ, -R2 ;  /* 0x000000ffff047224 */ /* 0x000fc400078e0a02 */
[----:B------:R-:W-:Y:S02]  /*5370*/  IMAD R2, R2, UR5, R15 ;  /* 0x0000000502027c24 */ /* 0x000fe4000f8e020f */
[----:B------:R-:W-:Y:S01]  /*5380*/  IMAD R13, R4, UR8, R13 ;  /* 0x00000008040d7c24 */ /* 0x000fe2000f8e020d */
[----:B------:R-:W-:-:S07]  /*5390*/  ULDC UR8, c[0x0][0x600] ;  /* 0x0001800000087ab9 */ /* 0x000fce0000000800 */
[----:B0-----:R-:W-:-:S04]  /*53a0*/  @P1 IMAD R11, R14, R20, R9 ;  /* 0x000000140e0b1224 */ /* 0x001fc800078e0209 */
[----:B------:R-:W-:Y:S02]  /*53b0*/  IMAD R11, R2, UR9, R11 ;  /* 0x00000009020b7c24 */ /* 0x000fe4000f8e020b */
[----:B------:R-:W-:-:S05]  /*53c0*/  IMAD R2, R13, UR8, R12 ;  /* 0x000000080d027c24 */ /* 0x000fca000f8e020c */
[----:B------:R-:W-:Y:S02]  /*53d0*/  SEL R22, R2, R11, !P1 ;  /* 0x0000000b02167207 */ /* 0x000fe40004800000 */
[----:B------:R-:W-:Y:S01]  /*53e0*/  SEL R19, R11, R2, !P1 ;  /* 0x000000020b137207 */ /* 0x000fe20004800000 */
[----:B------:R-:W-:-:S07]  /*53f0*/  IMAD.MOV.U32 R2, RZ, RZ, R10 ;  /* 0x000000ffff027224 */ /* 0x000fce00078e000a */
.L_x_116:
[----:B------:R-:W-:Y:S05]  /*5400*/  BSYNC B1 ;  /* 0x0000000000017941 */ /* 0x000fea0003800000 */
.L_x_115:
[----:B------:R-:W-:-:S13]  /*5410*/  LOP3.LUT P1, RZ, R3, 0xff, RZ, 0xc0, !PT ;  /* 0x000000ff03ff7812 */ /* 0x000fda000782c0ff */
[----:B------:R-:W-:Y:S05]  /*5420*/  @P1 BRA `(.L_x_119) ;  /* 0xfffffff400241947 */ /* 0x000fea000383ffff */
[----:B------:R-:W-:Y:S05]  /*5430*/  BSYNC B0 ;  /* 0x0000000000007941 */ /* 0x000fea0003800000 */
.L_x_107:
[----:B------:R-:W-:-:S03]  /*5440*/  UMOV UR8, 0xffffffff ;  /* 0xffffffff00087882 */ /* 0x000fc60000000000 */
[----:B------:R-:W-:Y:S05]  /*5450*/  BRA.DIV UR8, `(.L_x_120) ;  /* 0x00000006081c7947 */ /* 0x000fea000b800000 */
[----:B------:R-:W-:-:S13]  /*5460*/  ELECT P6, URZ, PT ;  /* 0x00000000003f782f */ /* 0x000fda00038c0000 */
.L_x_135:
[----:B------:R-:W-:Y:S04]  /*5470*/  BSSY B0, `(.L_x_121) ;  /* 0x0000022000007945 */ /* 0x000fe80003800000 */
[----:B------:R-:W-:Y:S05]  /*5480*/  @!P6 BRA `(.L_x_122) ;  /* 0x000000000080e947 */ /* 0x000fea0003800000 */
[----:B------:R-:W-:-:S04]  /*5490*/  LOP3.LUT R16, R16, 0x2, RZ, 0xfc, !PT ;  /* 0x0000000210107812 */ /* 0x000fc800078efcff */
[----:B------:R-:W-:-:S13]  /*54a0*/  ISETP.NE.AND P0, PT, R16, 0x3, PT ;  /* 0x000000031000780c */ /* 0x000fda0003f05270 */
[----:B------:R-:W-:Y:S05]  /*54b0*/  @!P0 BRA `(.L_x_123) ;  /* 0x0000000000048947 */ /* 0x000fea0003800000 */
[----:B------:R-:W-:Y:S01]  /*54c0*/  BPT.TRAP 0x1 ;  /* 0x000000040000795c */ /* 0x000fe20000300000 */
.L_x_123:
[----:B------:R-:W0:Y:S01]  /*54d0*/  S2R R3, SR_CgaCtaId ;  /* 0x0000000000037919 */ /* 0x000e220000008800 */
[----:B------:R-:W-:Y:S02]  /*54e0*/  MOV R2, 0x400 ;  /* 0x0000040000027802 */ /* 0x000fe40000000f00 */
[----:B------:R-:W-:Y:S02]  /*54f0*/  SHF.L.U32 R4, R0, 0x1f, RZ ;  /* 0x0000001f00047819 */ /* 0x000fe400000006ff */
[----:B0-----:R-:W-:-:S05]  /*5500*/  LEA R2, R3, R2, 0x18 ;  /* 0x0000000203027211 */ /* 0x001fca00078ec0ff */
[----:B------:R-:W-:-:S04]  /*5510*/  VIADD R2, R2, 0x18 ;  /* 0x0000001802027836 */ /* 0x000fc80000000000 */
[C---:B------:R-:W-:Y:S02]  /*5520*/  IMAD R9, R7.reuse, 0x8, R2 ;  /* 0x0000000807097824 */ /* 0x040fe400078e0202 */
[----:B------:R-:W-:Y:S02]  /*5530*/  VIADD R7, R7, 0x1 ;  /* 0x0000000107077836 */ /* 0x000fe40000000000 */
[----:B------:R-:W0:Y:S03]  /*5540*/  SYNCS.PHASECHK.TRANS64.TRYWAIT P0, [R9+URZ], R4 ;  /* 0x00000004090075a7 */ /* 0x000e26000800017f */
[----:B------:R-:W-:-:S04]  /*5550*/  ISETP.NE.AND P1, PT, R7, 0x3, PT ;  /* 0x000000030700780c */ /* 0x000fc80003f25270 */
[----:B------:R-:W-:Y:S02]  /*5560*/  SEL R3, RZ, 0x1, P1 ;  /* 0x00000001ff037807 */ /* 0x000fe40000800000 */
[----:B------:R-:W-:Y:S02]  /*5570*/  SEL R7, R7, RZ, P1 ;  /* 0x000000ff07077207 */ /* 0x000fe40000800000 */
[----:B------:R-:W-:-:S03]  /*5580*/  LOP3.LUT R11, R0, R3, RZ, 0x3c, !PT ;  /* 0x00000003000b7212 */ /* 0x000fc600078e3cff */
[----:B------:R-:W-:Y:S01]  /*5590*/  IMAD R6, R7, 0x8, R2 ;  /* 0x0000000807067824 */ /* 0x000fe200078e0202 */
[----:B------:R-:W-:Y:S01]  /*55a0*/  SHF.L.U32 R5, R11, 0x1f, RZ ;  /* 0x0000001f0b057819 */ /* 0x000fe200000006ff */
[----:B0-----:R-:W-:Y:S06]  /*55b0*/  @!P0 BRA `(.L_x_124) ;  /* 0x0000000000e48947 */ /* 0x001fec0003800000 */
.L_x_136:
[----:B------:R-:W1:Y:S01]  /*55c0*/  SYNCS.PHASECHK.TRANS64.TRYWAIT P0, [R6+URZ], R5 ;  /* 0x00000005060075a7 */ /* 0x000e62000800017f */
[----:B------:R-:W-:-:S05]  /*55d0*/  VIADD R0, R7, 0x1 ;  /* 0x0000000107007836 */ /* 0x000fca0000000000 */
[----:B------:R-:W-:-:S04]  /*55e0*/  ISETP.NE.AND P1, PT, R0, 0x3, PT ;  /* 0x000000030000780c */ /* 0x000fc80003f25270 */
[----:B0-----:R-:W-:Y:S02]  /*55f0*/  SEL R4, RZ, 0x1, P1 ;  /* 0x00000001ff047807 */ /* 0x001fe40000800000 */
[----:B------:R-:W-:Y:S02]  /*5600*/  SEL R3, R0, RZ, P1 ;  /* 0x000000ff00037207 */ /* 0x000fe40000800000 */
[----:B------:R-:W-:Y:S01]  /*5610*/  LOP3.LUT R0, R11, R4, RZ, 0x3c, !PT ;  /* 0x000000040b007212 */ /* 0x000fe200078e3cff */
[----:B-1----:R-:W-:Y:S06]  /*5620*/  @!P0 BRA `(.L_x_125) ;  /* 0x0000000000dc8947 */ /* 0x002fec0003800000 */
.L_x_137:
[----:B------:R-:W-:Y:S01]  /*5630*/  IMAD R3, R3, 0x8, R2 ;  /* 0x0000000803037824 */ /* 0x000fe200078e0202 */
[----:B------:R-:W-:-:S07]  /*5640*/  SHF.L.U32 R0, R0, 0x1f, RZ ;  /* 0x0000001f00007819 */ /* 0x000fce00000006ff */
.L_x_126:
[----:B-1----:R1:W2:Y:S02]  /*5650*/  SYNCS.PHASECHK.TRANS64.TRYWAIT P0, [R3+URZ], R0 ;  /* 0x00000000030075a7 */ /* 0x0022a4000800017f */
[----:B--2---:R-:W-:Y:S05]  /*5660*/  @!P0 NANOSLEEP.SYNCS 0x989680 ;  /* 0x009896800000895d */ /* 0x004fea0003900000 */
[----:B------:R-:W2:Y:S02]  /*5670*/  @!P0 SYNCS.PHASECHK.TRANS64 P0, [R3+URZ], R0 ;  /* 0x00000000030085a7 */ /* 0x000ea4000800007f */
[----:B--2---:R-:W-:Y:S05]  /*5680*/  @!P0 BRA `(.L_x_126) ;  /* 0xfffffffc00f08947 */ /* 0x004fea000383ffff */
.L_x_122:
[----:B------:R-:W-:Y:S05]  /*5690*/  BSYNC B0 ;  /* 0x0000000000007941 */ /* 0x000fea0003800000 */
.L_x_121:
[----:B------:R-:W-:Y:S05]  /*56a0*/  EXIT ;  /* 0x000000000000794d */ /* 0x000fea0003800000 */
.L_x_19:
[----:B-1----:R1:W2:Y:S02]  /*56b0*/  SYNCS.PHASECHK.TRANS64.TRYWAIT P0, [R65+URZ], R0 ;  /* 0x00000000410075a7 */ /* 0x0022a4000800017f */
[----:B--2---:R-:W-:Y:S05]  /*56c0*/  @!P0 NANOSLEEP.SYNCS 0x989680 ;  /* 0x009896800000895d */ /* 0x004fea0003900000 */
[----:B------:R-:W2:Y:S02]  /*56d0*/  @!P0 SYNCS.PHASECHK.TRANS64 P0, [R65+URZ], R0 ;  /* 0x00000000410085a7 */ /* 0x000ea4000800007f */
[----:B--2---:R-:W-:Y:S05]  /*56e0*/  @!P0 BRA `(.L_x_19) ;  /* 0xfffffffc00f08947 */ /* 0x004fea000383ffff */
[----:B------:R-:W-:Y:S05]  /*56f0*/  BRA `(.L_x_127) ;  /* 0xffffffc0000c7947 */ /* 0x000fea000383ffff */
.L_x_24:
[----:B--2---:R2:W3:Y:S02]  /*5700*/  SYNCS.PHASECHK.TRANS64.TRYWAIT P1, [R3+URZ], R0 ;  /* 0x00000000030075a7 */ /* 0x0044e4000802017f */
[----:B---3--:R-:W-:Y:S05]  /*5710*/  @!P1 NANOSLEEP.SYNCS 0x989680 ;  /* 0x009896800000995d */ /* 0x008fea0003900000 */
[----:B------:R-:W3:Y:S02]  /*5720*/  @!P1 SYNCS.PHASECHK.TRANS64 P1, [R3+URZ], R0 ;  /* 0x00000000030095a7 */ /* 0x000ee4000802007f */
[----:B---3--:R-:W-:Y:S05]  /*5730*/  @!P1 BRA `(.L_x_24) ;  /* 0xfffffffc00f09947 */ /* 0x008fea000383ffff */
[----:B------:R-:W-:Y:S05]  /*5740*/  BRA `(.L_x_23) ;  /* 0xffffffc000747947 */ /* 0x000fea000383ffff */
.L_x_29:
[----:B--2---:R-:W-:-:S04]  /*5750*/  IMAD.U32 R5, RZ, RZ, UR4 ;  /* 0x00000004ff057e24 */ /* 0x004fc8000f8e00ff */
[----:B------:R2:W3:Y:S03]  /*5760*/  SYNCS.PHASECHK.TRANS64.TRYWAIT P1, [R5+URZ], R4 ;  /* 0x00000004050075a7 */ /* 0x0004e6000802017f */
[----:B---3--:R-:W-:Y:S05]  /*5770*/  @!P1 NANOSLEEP.SYNCS 0x989680 ;  /* 0x009896800000995d */ /* 0x008fea0003900000 */
[----:B------:R-:W3:Y:S02]  /*5780*/  @!P1 SYNCS.PHASECHK.TRANS64 P1, [R5+URZ], R4 ;  /* 0x00000004050095a7 */ /* 0x000ee4000802007f */
[----:B---3--:R-:W-:Y:S05]  /*5790*/  @!P1 BRA `(.L_x_29) ;  /* 0xfffffffc00ec9947 */ /* 0x008fea000383ffff */
[----:B------:R-:W-:Y:S05]  /*57a0*/  BRA `(.L_x_28) ;  /* 0xffffffc4002c7947 */ /* 0x000fea000383ffff */
.L_x_35:
[----:B-1----:R1:W2:Y:S02]  /*57b0*/  SYNCS.PHASECHK.TRANS64.TRYWAIT P0, [R65+URZ+0x10], R0 ;  /* 0x00001000410075a7 */ /* 0x0022a4000800017f */
[----:B--2---:R-:W-:Y:S05]  /*57c0*/  @!P0 NANOSLEEP.SYNCS 0x989680 ;  /* 0x009896800000895d */ /* 0x004fea0003900000 */
[----:B------:R-:W2:Y:S02]  /*57d0*/  @!P0 SYNCS.PHASECHK.TRANS64 P0, [R65+URZ+0x10], R0 ;  /* 0x00001000410085a7 */ /* 0x000ea4000800007f */
[----:B--2---:R-:W-:Y:S05]  /*57e0*/  @!P0 BRA `(.L_x_35) ;  /* 0xfffffffc00f08947 */ /* 0x004fea000383ffff */
[----:B------:R-:W-:Y:S05]  /*57f0*/  BRA `(.L_x_128) ;  /* 0xffffffc800787947 */ /* 0x000fea000383ffff */
.L_x_108:
[----:B------:R-:W-:Y:S01]  /*5800*/  BSSY B1, `(.L_x_129) ;  /* 0x0000006000017945 */ /* 0x000fe20003800000 */
[----:B------:R-:W-:-:S07]  /*5810*/  IMAD.MOV.U32 R15, RZ, RZ, -0x1 ;  /* 0xffffffffff0f7424 */ /* 0x000fce00078e00ff */
[----:B-----5:R-:W-:Y:S05]  /*5820*/  WARPSYNC.COLLECTIVE R15, `(.L_x_130) ;  /* 0x000000000f0c7348 */ /* 0x020fea0003c00000 */
[----:B------:R-:W-:Y:S02]  /*5830*/  ELECT P6, UR62, PT ;  /* 0x00000000003e782f */ /* 0x000fe400038c0000 */
[----:B------:R-:W-:Y:S01]  /*5840*/  MOV R14, UR62 ;  /* 0x0000003e000e7c02 */ /* 0x000fe20008000f00 */
[----:B-----5:R-:W-:Y:S10]  /*5850*/  ENDCOLLECTIVE ;  /* 0x000000000000791b */ /* 0x020ff40003800000 */
.L_x_130:
[----:B------:R-:W-:Y:S05]  /*5860*/  BSYNC B1 ;  /* 0x0000000000017941 */ /* 0x000fea0003800000 */
.L_x_129:
[----:B------:R-:W-:Y:S05]  /*5870*/  BRA `(.L_x_131) ;  /* 0xfffffff0001c7947 */ /* 0x000fea000383ffff */
.L_x_111:
[----:B0-----:R0:W1:Y:S02]  /*5880*/  SYNCS.PHASECHK.TRANS64.TRYWAIT P1, [R10+URZ+0x18], R5 ;  /* 0x000018050a0075a7 */ /* 0x001064000802017f */
[----:B-1----:R-:W-:Y:S05]  /*5890*/  @!P1 NANOSLEEP.SYNCS 0x989680 ;  /* 0x009896800000995d */ /* 0x002fea0003900000 */
[----:B------:R-:W1:Y:S02]  /*58a0*/  @!P1 SYNCS.PHASECHK.TRANS64 P1, [R10+URZ+0x18], R5 ;  /* 0x000018050a0095a7 */ /* 0x000e64000802007f */
[----:B-1----:R-:W-:Y:S05]  /*58b0*/  @!P1 BRA `(.L_x_111) ;  /* 0xfffffffc00f09947 */ /* 0x002fea000383ffff */
[----:B------:R-:W-:Y:S05]  /*58c0*/  BRA `(.L_x_132) ;  /* 0xfffffff000547947 */ /* 0x000fea000383ffff */
.L_x_120:
[----:B------:R-:W-:Y:S01]  /*58d0*/  BSSY B0, `(.L_x_133) ;  /* 0x0000006000007945 */ /* 0x000fe20003800000 */
[----:B------:R-:W-:-:S07]  /*58e0*/  IMAD.MOV.U32 R15, RZ, RZ, -0x1 ;  /* 0xffffffffff0f7424 */ /* 0x000fce00078e00ff */
[----:B-----5:R-:W-:Y:S05]  /*58f0*/  WARPSYNC.COLLECTIVE R15, `(.L_x_134) ;  /* 0x000000000f0c7348 */ /* 0x020fea0003c00000 */
[----:B------:R-:W-:Y:S02]  /*5900*/  ELECT P6, UR62, PT ;  /* 0x00000000003e782f */ /* 0x000fe400038c0000 */
[----:B------:R-:W-:Y:S01]  /*5910*/  MOV R14, UR62 ;  /* 0x0000003e000e7c02 */ /* 0x000fe20008000f00 */
[----:B-----5:R-:W-:Y:S10]  /*5920*/  ENDCOLLECTIVE ;  /* 0x000000000000791b */ /* 0x020ff40003800000 */
.L_x_134:
[----:B------:R-:W-:Y:S05]  /*5930*/  BSYNC B0 ;  /* 0x0000000000007941 */ /* 0x000fea0003800000 */
.L_x_133:
[----:B------:R-:W-:Y:S05]  /*5940*/  BRA `(.L_x_135) ;  /* 0xfffffff800c87947 */ /* 0x000fea000383ffff */
.L_x_124:
[----:B0-----:R0:W1:Y:S02]  /*5950*/  SYNCS.PHASECHK.TRANS64.TRYWAIT P0, [R9+URZ], R4 ;  /* 0x00000004090075a7 */ /* 0x001064000800017f */
[----:B-1----:R-:W-:Y:S05]  /*5960*/  @!P0 NANOSLEEP.SYNCS 0x989680 ;  /* 0x009896800000895d */ /* 0x002fea0003900000 */
[----:B------:R-:W1:Y:S02]  /*5970*/  @!P0 SYNCS.PHASECHK.TRANS64 P0, [R9+URZ], R4 ;  /* 0x00000004090085a7 */ /* 0x000e64000800007f */
[----:B-1----:R-:W-:Y:S05]  /*5980*/  @!P0 BRA `(.L_x_124) ;  /* 0xfffffffc00f08947 */ /* 0x002fea000383ffff */
[----:B------:R-:W-:Y:S05]  /*5990*/  BRA `(.L_x_136) ;  /* 0xfffffffc00087947 */ /* 0x000fea000383ffff */
.L_x_125:
[----:B0-----:R0:W1:Y:S02]  /*59a0*/  SYNCS.PHASECHK.TRANS64.TRYWAIT P0, [R6+URZ], R5 ;  /* 0x00000005060075a7 */ /* 0x001064000800017f */
[----:B-1----:R-:W-:Y:S05]  /*59b0*/  @!P0 NANOSLEEP.SYNCS 0x989680 ;  /* 0x009896800000895d */ /* 0x002fea0003900000 */
[----:B------:R-:W1:Y:S02]  /*59c0*/  @!P0 SYNCS.PHASECHK.TRANS64 P0, [R6+URZ], R5 ;  /* 0x00000005060085a7 */ /* 0x000e64000800007f */
[----:B-1----:R-:W-:Y:S05]  /*59d0*/  @!P0 BRA `(.L_x_125) ;  /* 0xfffffffc00f08947 */ /* 0x002fea000383ffff */
[----:B------:R-:W-:Y:S05]  /*59e0*/  BRA `(.L_x_137) ;  /* 0xfffffffc00107947 */ /* 0x000fea000383ffff */
.L_x_138:
[----:B------:R-:W-:-:S00]  /*59f0*/  BRA `(.L_x_138) ;  /* 0xfffffffc00fc7947 */ /* 0x000fc0000383ffff */
[----:B------:R-:W-:-:S00]  /*5a00*/  NOP ;  /* 0x0000000000007918 */ /* 0x000fc00000000000 */
[----:B------:R-:W-:-:S00]  /*5a10*/  NOP ;  /* 0x0000000000007918 */ /* 0x000fc00000000000 */
[----:B------:R-:W-:-:S00]  /*5a20*/  NOP ;  /* 0x0000000000007918 */ /* 0x000fc00000000000 */
[----:B------:R-:W-:-:S00]  /*5a30*/  NOP ;  /* 0x0000000000007918 */ /* 0x000fc00000000000 */
[----:B------:R-:W-:-:S00]  /*5a40*/  NOP ;  /* 0x0000000000007918 */ /* 0x000fc00000000000 */
[----:B------:R-:W-:-:S00]  /*5a50*/  NOP ;  /* 0x0000000000007918 */ /* 0x000fc00000000000 */
[----:B------:R-:W-:-:S00]  /*5a60*/  NOP ;  /* 0x0000000000007918 */ /* 0x000fc00000000000 */
[----:B------:R-:W-:-:S00]  /*5a70*/  NOP ;  /* 0x0000000000007918 */ /* 0x000fc00000000000 */
.L_x_139:


//--------------------- .nv.global.init           --------------------------
	.section	.nv.global.init,"aw",@progbits
.nv.global.init:
	.type		$str$22,@object
	.size		$str$22,($str$23 - $str$22)
$str$22:
        /*0000*/ 	.byte	0x6b, 0x5f, 0x74, 0x69, 0x6c, 0x65, 0x5f, 0x63, 0x6f, 0x75, 0x6e, 0x74, 0x20, 0x3e, 0x3d, 0x20
        /*0010*/ 	.byte	0x31, 0x00
	.type		$str$23,@object
	.size		$str$23,(__unnamed_1 - $str$23)
$str$23:
        /*0012*/ 	.byte	0x2f, 0x74, 0x6d, 0x70, 0x2f, 0x63, 0x75, 0x74, 0x6c, 0x61, 0x73, 0x73, 0x5f, 0x73, 0x77, 0x65
        /*0022*/ 	.byte	0x65, 0x70, 0x5f, 0x73, 0x72, 0x63, 0x2f, 0x69, 0x6e, 0x63, 0x6c, 0x75, 0x64, 0x65, 0x2f, 0x63
        /*0032*/ 	.byte	0x75, 0x74, 0x6c, 0x61, 0x73, 0x73, 0x2f, 0x67, 0x65, 0x6d, 0x6d, 0x2f, 0x63, 0x6f, 0x6c, 0x6c
        /*0042*/ 	.byte	0x65, 0x63, 0x74, 0x69, 0x76, 0x65, 0x2f, 0x73, 0x6d, 0x39, 0x30, 0x5f, 0x6d, 0x6d, 0x61, 0x5f
        /*0052*/ 	.byte	0x74, 0x6d, 0x61, 0x5f, 0x67, 0x6d, 0x6d, 0x61, 0x5f, 0x73, 0x73, 0x5f, 0x77, 0x61, 0x72, 0x70
        /*0062*/ 	.byte	0x73, 0x70, 0x65, 0x63, 0x69, 0x61, 0x6c, 0x69, 0x7a, 0x65, 0x64, 0x2e, 0x68, 0x70, 0x70, 0x00
	.type		__unnamed_1,@object
	.size		__unnamed_1,(.L_0 - __unnamed_1)
__unnamed_1:
        /*0072*/ 	.byte	0x76, 0x6f, 0x69, 0x64, 0x20, 0x63, 0x75, 0x74, 0x6c, 0x61, 0x73, 0x73, 0x3a, 0x3a, 0x67, 0x65
        /* <DEDUP_REMOVED lines=173> */
        /*0b52*/ 	.byte	0x00
.L_0:


//--------------------- .nv.shared._ZN7cutlass13device_kernelINS_4gemm6kernel13GemmUniversalIN4cute5tupleIJiiiiEEENS1_10collective13CollectiveMmaINS1_34MainloopSm90TmaGmmaWarpSpecializedILi3ENS5_IJNS4_1CILi2EEESB_NSA_ILi1EEEEEENS1_32KernelTmaWarpSpecializedPingpongEEENS5_IJNSA_ILi64EEESG_NSA_ILi128EEEEEEaNS5_IJlSC_lEEEaSJ_NS4_8TiledMMAINS4_8MMA_AtomIJNS4_4SM904GMMA26MMA_64x64x32_S32S8S8_SS_TNEEEENS4_6LayoutINS5_IJSC_SC_SC_EEENS5_IJNSA_ILi0EEESS_SS_EEEEENS5_IJNS4_10UnderscoreESV_SV_EEEEENS4_23SM90_TMA_LOAD_MULTICASTENS4_14ComposedLayoutINS4_7SwizzleILi3ELi4ELi3EEENS4_18smem_ptr_flag_bitsILi8EEENSQ_INS5_IJNSA_ILi8EEESH_EEENS5_IJSH_SC_EEEEEEEvNS4_8identityESY_S18_vS19_EENS_8epilogue10collective6detail29Sm90TmaWarpSpecializedAdapterINS1C_15DefaultEpilogueIaSJ_SJ_NS1B_6thread17LinearCombinationIaLi1EiiLNS1G_9ScaleType4KindE0ELNS_15FloatRoundStyleE2EaEENS1_15EpilogueDefaultEEEEEvvEEEEvNT_6ParamsE --------------------------
	.section	.nv.shared._ZN7cutlass13device_kernelINS_4gemm6kernel13GemmUniversalIN4cute5tupleIJiiiiEEENS1_10collective13CollectiveMmaINS1_34MainloopSm90TmaGmmaWarpSpecializedILi3ENS5_IJNS4_1CILi2EEESB_NSA_ILi1EEEEEENS1_32KernelTmaWarpSpecializedPingpongEEENS5_IJNSA_ILi64EEESG_NSA_ILi128EEEEEEaNS5_IJlSC_lEEEaSJ_NS4_8TiledMMAINS4_8MMA_AtomIJNS4_4SM904GMMA26MMA_64x64x32_S32S8S8_SS_TNEEEENS4_6LayoutINS5_IJSC_SC_SC_EEENS5_IJNSA_ILi0EEESS_SS_EEEEENS5_IJNS4_10UnderscoreESV_SV_EEEEENS4_23SM90_TMA_LOAD_MULTICASTENS4_14ComposedLayoutINS4_7SwizzleILi3ELi4ELi3EEENS4_18smem_ptr_flag_bitsILi8EEENSQ_INS5_IJNSA_ILi8EEESH_EEENS5_IJSH_SC_EEEEEEEvNS4_8identityESY_S18_vS19_EENS_8epilogue10collective6detail29Sm90TmaWarpSpecializedAdapterINS1C_15DefaultEpilogueIaSJ_SJ_NS1B_6thread17LinearCombinationIaLi1EiiLNS1G_9ScaleType4KindE0ELNS_15FloatRoundStyleE2EaEENS1_15EpilogueDefaultEEEEEvvEEEEvNT_6ParamsE,"aw",@nobits
	.sectionflags	@""
	.align	16
	.zero		1024


//--------------------- .nv.shared.reserved.0     --------------------------
	.section	.nv.shared.reserved.0,"aw",@nobits
	.weak		__nv_reservedSMEM_offset_0_alias
	.size		__nv_reservedSMEM_offset_0_alias, 0, 0
	.other		__nv_reservedSMEM_offset_0_alias,@"STO_CUDA_RESERVED_SHARED STV_DEFAULT"
__nv_reservedSMEM_offset_0_alias:
	.zero		0


//--------------------- .nv.global                --------------------------
	.section	.nv.global,"aw",@nobits
.nv.global:
	.type		_ZN39_INTERNAL_4f8c81d3_4_k_cu_5a215c67_52184cute1_E,@object
	.size		_ZN39_INTERNAL_4f8c81d3_4_k_cu_5a215c67_52184cute1_E,(_ZN39_INTERNAL_4f8c81d3_4_k_cu_5a215c67_52184cuda3std3__45__cpo6cbeginE - _ZN39_INTERNAL_4f8c81d3_4_k_cu_5a215c67_52184cute1_E)
_ZN39_INTERNAL_4f8c81d3_4_k_cu_5a215c67_52184cute1_E:
	.zero		1
	.type		_ZN39_INTERNAL_4f8c81d3_4_k_cu_5a215c67_52184cuda3std3__45__cpo6cbeginE,@object
	.size		_ZN39_INTERNAL_4f8c81d3_4_k_cu_5a215c67_52184cuda3std3__45__cpo6cbeginE,(_ZN39_INTERNAL_4f8c81d3_4_k_cu_5a215c67_52184cuda3std3__48in_placeE - _ZN39_INTERNAL_4f8c81d3_4_k_cu_5a215c67_52184cuda3std3__45__cpo6cbeginE)
_ZN39_INTERNAL_4f8c81d3_4_k_cu_5a215c67_52184cuda3std3__45__cpo6cbeginE:
	.zero		1
	.type		_ZN39_INTERNAL_4f8c81d3_4_k_cu_5a215c67_52184cuda3std3__48in_placeE,@object
	.size		_ZN39_INTERNAL_4f8c81d3_4_k_cu_5a215c67_52184cuda3std3__48in_placeE,(_ZN39_INTERNAL_4f8c81d3_4_k_cu_5a215c67_52184cuda3std6ranges3__45__cpo9iter_moveE - _ZN39_INTERNAL_4f8c81d3_4_k_cu_5a215c67_52184cuda3std3__48in_placeE)
_ZN39_INTERNAL_4f8c81d3_4_k_cu_5a215c67_52184cuda3std3__48in_placeE:
	.zero		1
	.type		_ZN39_INTERNAL_4f8c81d3_4_k_cu_5a215c67_52184cuda3std6ranges3__45__cpo9iter_moveE,@object
	.size		_ZN39_INTERNAL_4f8c81d3_4_k_cu_5a215c67_52184cuda3std6ranges3__45__cpo9iter_moveE,(_ZN39_INTERNAL_4f8c81d3_4_k_cu_5a215c67_52184cuda3std3__45__cpo5beginE - _ZN39_INTERNAL_4f8c81d3_4_k_cu_5a215c67_52184cuda3std6ranges3__45__cpo9iter_moveE)
_ZN39_INTERNAL_4f8c81d3_4_k_cu_5a215c67_52184cuda3std6ranges3__45__cpo9iter_moveE:
	.zero		1
	.type		_ZN39_INTERNAL_4f8c81d3_4_k_cu_5a215c67_52184cuda3std3__45__cpo5beginE,@object
	.size		_ZN39_INTERNAL_4f8c81d3_4_k_cu_5a215c67_52184cuda3std3__45__cpo5beginE,(_ZN39_INTERNAL_4f8c81d3_4_k_cu_5a215c67_52184cuda3std3__441_GLOBAL__N__4f8c81d3_4_k_cu_5a215c67_52186ignoreE - _ZN39_INTERNAL_4f8c81d3_4_k_cu_5a215c67_52184cuda3std3__45__cpo5beginE)
_ZN39_INTERNAL_4f8c81d3_4_k_cu_5a215c67_52184cuda3std3__45__cpo5beginE:
	.zero		1
	.type		_ZN39_INTERNAL_4f8c81d3_4_k_cu_5a215c67_52184cuda3std3__441_GLOBAL__N__4f8c81d3_4_k_cu_5a215c67_52186ignoreE,@object
	.size		_ZN39_INTERNAL_4f8c81d3_4_k_cu_5a215c67_52184cuda3std3__441_GLOBAL__N__4f8c81d3_4_k_cu_5a215c67_52186ignoreE,(_ZN39_INTERNAL_4f8c81d3_4_k_cu_5a215c67_52184cute7productE - _ZN39_INTERNAL_4f8c81d3_4_k_cu_5a215c67_52184cuda3std3__441_GLOBAL__N__4f8c81d3_4_k_cu_5a215c67_52186ignoreE)
_ZN39_INTERNAL_4f8c81d3_4_k_cu_5a215c67_52184cuda3std3__441_GLOBAL__N__4f8c81d3_4_k_cu_5a215c67_52186ignoreE:
	.zero		1
	.type		_ZN39_INTERNAL_4f8c81d3_4_k_cu_5a215c67_52184cute7productE,@object
	.size		_ZN39_INTERNAL_4f8c81d3_4_k_cu_5a215c67_52184cute7productE,(_ZN39_INTERNAL_4f8c81d3_4_k_cu_5a215c67_52184cuda3std3__45__cpo3endE - _ZN39_INTERNAL_4f8c81d3_4_k_cu_5a215c67_52184cute7productE)
_ZN39_INTERNAL_4f8c81d3_4_k_cu_5a215c67_52184cute7productE:
	.zero		1
	.type		_ZN39_INTERNAL_4f8c81d3_4_k_cu_5a215c67_52184cuda3std3__45__cpo3endE,@object
	.size		_ZN39_INTERNAL_4f8c81d3_4_k_cu_5a215c67_52184cuda3std3__45__cpo3endE,(_ZN39_INTERNAL_4f8c81d3_4_k_cu_5a215c67_52184cuda3std3__419piecewise_constructE - _ZN39_INTERNAL_4f8c81d3_4_k_cu_5a215c67_52184cuda3std3__45__cpo3endE)
_ZN39_INTERNAL_4f8c81d3_4_k_cu_5a215c67_52184cuda3std3__45__cpo3endE:
	.zero		1
	.type		_ZN39_INTERNAL_4f8c81d3_4_k_cu_5a215c67_52184cuda3std3__419piecewise_constructE,@object
	.size		_ZN39_INTERNAL_4f8c81d3_4_k_cu_5a215c67_52184cuda3std3__419piecewise_constructE,(_ZN39_INTERNAL_4f8c81d3_4_k_cu_5a215c67_52184cuda3std3__45__cpo4cendE - _ZN39_INTERNAL_4f8c81d3_4_k_cu_5a215c67_52184cuda3std3__419piecewise_constructE)
_ZN39_INTERNAL_4f8c81d3_4_k_cu_5a215c67_52184cuda3std3__419piecewise_constructE:
	.zero		1
	.type		_ZN39_INTERNAL_4f8c81d3_4_k_cu_5a215c67_52184cuda3std3__45__cpo4cendE,@object
	.size		_ZN39_INTERNAL_4f8c81d3_4_k_cu_5a215c67_52184cuda3std3__45__cpo4cendE,(_ZN39_INTERNAL_4f8c81d3_4_k_cu_5a215c67_52184cuda3std6ranges3__45__cpo4swapE - _ZN39_INTERNAL_4f8c81d3_4_k_cu_5a215c67_52184cuda3std3__45__cpo4cendE)
_ZN39_INTERNAL_4f8c81d3_4_k_cu_5a215c67_52184cuda3std3__45__cpo4cendE:
	.zero		1
	.type		_ZN39_INTERNAL_4f8c81d3_4_k_cu_5a215c67_52184cuda3std6ranges3__45__cpo4swapE,@object
	.size		_ZN39_INTERNAL_4f8c81d3_4_k_cu_5a215c67_52184cuda3std6ranges3__45__cpo4swapE,(.L_8 - _ZN39_INTERNAL_4f8c81d3_4_k_cu_5a215c67_52184cuda3std6ranges3__45__cpo4swapE)
_ZN39_INTERNAL_4f8c81d3_4_k_cu_5a215c67_52184cuda3std6ranges3__45__cpo4swapE:
	.zero		1
.L_8:


//--------------------- .nv.constant0._ZN7cutlass13device_kernelINS_4gemm6kernel13GemmUniversalIN4cute5tupleIJiiiiEEENS1_10collective13CollectiveMmaINS1_34MainloopSm90TmaGmmaWarpSpecializedILi3ENS5_IJNS4_1CILi2EEESB_NSA_ILi1EEEEEENS1_32KernelTmaWarpSpecializedPingpongEEENS5_IJNSA_ILi64EEESG_NSA_ILi128EEEEEEaNS5_IJlSC_lEEEaSJ_NS4_8TiledMMAINS4_8MMA_AtomIJNS4_4SM904GMMA26MMA_64x64x32_S32S8S8_SS_TNEEEENS4_6LayoutINS5_IJSC_SC_SC_EEENS5_IJNSA_ILi0EEESS_SS_EEEEENS5_IJNS4_10UnderscoreESV_SV_EEEEENS4_23SM90_TMA_LOAD_MULTICASTENS4_14ComposedLayoutINS4_7SwizzleILi3ELi4ELi3EEENS4_18smem_ptr_flag_bitsILi8EEENSQ_INS5_IJNSA_ILi8EEESH_EEENS5_IJSH_SC_EEEEEEEvNS4_8identityESY_S18_vS19_EENS_8epilogue10collective6detail29Sm90TmaWarpSpecializedAdapterINS1C_15DefaultEpilogueIaSJ_SJ_NS1B_6thread17LinearCombinationIaLi1EiiLNS1G_9ScaleType4KindE0ELNS_15FloatRoundStyleE2EaEENS1_15EpilogueDefaultEEEEEvvEEEEvNT_6ParamsE --------------------------
	.section	.nv.constant0._ZN7cutlass13device_kernelINS_4gemm6kernel13GemmUniversalIN4cute5tupleIJiiiiEEENS1_10collective13CollectiveMmaINS1_34MainloopSm90TmaGmmaWarpSpecializedILi3ENS5_IJNS4_1CILi2EEESB_NSA_ILi1EEEEEENS1_32KernelTmaWarpSpecializedPingpongEEENS5_IJNSA_ILi64EEESG_NSA_ILi128EEEEEEaNS5_IJlSC_lEEEaSJ_NS4_8TiledMMAINS4_8MMA_AtomIJNS4_4SM904GMMA26MMA_64x64x32_S32S8S8_SS_TNEEEENS4_6LayoutINS5_IJSC_SC_SC_EEENS5_IJNSA_ILi0EEESS_SS_EEEEENS5_IJNS4_10UnderscoreESV_SV_EEEEENS4_23SM90_TMA_LOAD_MULTICASTENS4_14ComposedLayoutINS4_7SwizzleILi3ELi4ELi3EEENS4_18smem_ptr_flag_bitsILi8EEENSQ_INS5_IJNSA_ILi8EEESH_EEENS5_IJSH_SC_EEEEEEEvNS4_8identityESY_S18_vS19_EENS_8epilogue10collective6detail29Sm90TmaWarpSpecializedAdapterINS1C_15DefaultEpilogueIaSJ_SJ_NS1B_6thread17LinearCombinationIaLi1EiiLNS1G_9ScaleType4KindE0ELNS_15FloatRoundStyleE2EaEENS1_15EpilogueDefaultEEEEEvvEEEEvNT_6ParamsE,"a",@progbits
	.sectionflags	@""
	.align	4
.nv.constant0._ZN7cutlass13device_kernelINS_4gemm6kernel13GemmUniversalIN4cute5tupleIJiiiiEEENS1_10collective13CollectiveMmaINS1_34MainloopSm90TmaGmmaWarpSpecializedILi3ENS5_IJNS4_1CILi2EEESB_NSA_ILi1EEEEEENS1_32KernelTmaWarpSpecializedPingpongEEENS5_IJNSA_ILi64EEESG_NSA_ILi128EEEEEEaNS5_IJlSC_lEEEaSJ_NS4_8TiledMMAINS4_8MMA_AtomIJNS4_4SM904GMMA26MMA_64x64x32_S32S8S8_SS_TNEEEENS4_6LayoutINS5_IJSC_SC_SC_EEENS5_IJNSA_ILi0EEESS_SS_EEEEENS5_IJNS4_10UnderscoreESV_SV_EEEEENS4_23SM90_TMA_LOAD_MULTICASTENS4_14ComposedLayoutINS4_7SwizzleILi3ELi4ELi3EEENS4_18smem_ptr_flag_bitsILi8EEENSQ_INS5_IJNSA_ILi8EEESH_EEENS5_IJSH_SC_EEEEEEEvNS4_8identityESY_S18_vS19_EENS_8epilogue10collective6detail29Sm90TmaWarpSpecializedAdapterINS1C_15DefaultEpilogueIaSJ_SJ_NS1B_6thread17LinearCombinationIaLi1EiiLNS1G_9ScaleType4KindE0ELNS_15FloatRoundStyleE2EaEENS1_15EpilogueDefaultEEEEEvvEEEEvNT_6ParamsE:
	.zero		1664


//--------------------- SYMBOLS --------------------------

	.type		.nv.reservedSmem.offset0,@object
	.size		.nv.reservedSmem.offset0,0x4
	.type		__assertfail,@function
